	.target	sm_90a

	.elftype	@"ET_EXEC"


//--------------------- .note.nv.tkinfo           --------------------------
	.section	.note.nv.tkinfo,"",@"SHT_NOTE"
	.sectionflags	@"SHF_NOTE_NV_TKINFO"
	.tkinfo
        /*0018*/ 	.word	0x00000002
        /*0030*/ 	.string	""
        /*0030*/ 	.string	"ptxas"
        /*0030*/ 	.string	"Cuda compilation tools, release 13.0, V13.0.88"
        /*0030*/ 	.string	"Build cuda_13.0.r13.0/compiler.36424714_0"
        /*0030*/ 	.string	"-arch sm_90a -m 64 "



//--------------------- .note.nv.cuinfo           --------------------------
	.section	.note.nv.cuinfo,"",@"SHT_NOTE"
	.sectionflags	@"SHF_NOTE_NV_CUINFO"
        /*0018*/ 	.short	0x0002
        /*001a*/ 	.short	0x005a
        /*001c*/ 	.short	0x0082
	.zero		2


//--------------------- .nv.info                  --------------------------
	.section	.nv.info,"",@"SHT_CUDA_INFO"
	.align	4


	//----- nvinfo : EIATTR_REGCOUNT
	.align		4
        /*0000*/ 	.byte	0x04, 0x2f
        /*0002*/ 	.short	(.L_15 - .L_14)
	.align		4
.L_14:
        /*0004*/ 	.word	index@(_ZN7cutlass13device_kernelINS_4gemm6kernel13GemmUniversalIN4cute5tupleIJiiiiEEENS1_10collective13CollectiveMmaINS1_34MainloopSm90TmaGmmaWarpSpecializedILi5ENS5_IJNS4_1CILi2EEENSA_ILi1EEESC_EEENS1_35KernelTmaWarpSpecializedCooperativeEEENS5_IJNSA_ILi256EEENSA_ILi128EEESH_EEENS_6half_tENS5_IJlSC_lEEESJ_SK_NS4_8TiledMMAINS4_8MMA_AtomIJNS4_4SM904GMMA26MMA_64x128x16_F32F16F16_SSILNSO_5MajorE0ELSQ_0ELNSO_7ScaleInE1ELSR_1EEEEEENS4_6LayoutISD_NS5_IJSC_NSA_ILi0EEESV_EEEEENS5_IJNS4_10UnderscoreESY_SY_EEEEENS4_13SM90_TMA_LOADENS4_14ComposedLayoutINS4_7SwizzleILi3ELi4ELi3EEENS4_18smem_ptr_flag_bitsILi16EEENSU_INS5_IJNSA_ILi8EEENSA_ILi64EEEEEENS5_IJS18_SC_EEEEEEEvNS4_8identityENS4_23SM90_TMA_LOAD_MULTICASTES1C_vS1D_EENS_8epilogue10collective6detail29Sm90TmaWarpSpecializedAdapterINS1H_15DefaultEpilogueISJ_SK_SK_NS1G_6thread17LinearCombinationISJ_Li1EffLNS1L_9ScaleType4KindE0ELNS_15FloatRoundStyleE2ESJ_EENS1_15EpilogueDefaultEEEEEvvEEEEvNT_6ParamsE)
        /*0008*/ 	.word	0x000000a8


	//----- nvinfo : EIATTR_FRAME_SIZE
	.align		4
.L_15:
        /*000c*/ 	.byte	0x04, 0x11
        /*000e*/ 	.short	(.L_17 - .L_16)
	.align		4
.L_16:
        /*0010*/ 	.word	index@(_ZN7cutlass13device_kernelINS_4gemm6kernel13GemmUniversalIN4cute5tupleIJiiiiEEENS1_10collective13CollectiveMmaINS1_34MainloopSm90TmaGmmaWarpSpecializedILi5ENS5_IJNS4_1CILi2EEENSA_ILi1EEESC_EEENS1_35KernelTmaWarpSpecializedCooperativeEEENS5_IJNSA_ILi256EEENSA_ILi128EEESH_EEENS_6half_tENS5_IJlSC_lEEESJ_SK_NS4_8TiledMMAINS4_8MMA_AtomIJNS4_4SM904GMMA26MMA_64x128x16_F32F16F16_SSILNSO_5MajorE0ELSQ_0ELNSO_7ScaleInE1ELSR_1EEEEEENS4_6LayoutISD_NS5_IJSC_NSA_ILi0EEESV_EEEEENS5_IJNS4_10UnderscoreESY_SY_EEEEENS4_13SM90_TMA_LOADENS4_14ComposedLayoutINS4_7SwizzleILi3ELi4ELi3EEENS4_18smem_ptr_flag_bitsILi16EEENSU_INS5_IJNSA_ILi8EEENSA_ILi64EEEEEENS5_IJS18_SC_EEEEEEEvNS4_8identityENS4_23SM90_TMA_LOAD_MULTICASTES1C_vS1D_EENS_8epilogue10collective6detail29Sm90TmaWarpSpecializedAdapterINS1H_15DefaultEpilogueISJ_SK_SK_NS1G_6thread17LinearCombinationISJ_Li1EffLNS1L_9ScaleType4KindE0ELNS_15FloatRoundStyleE2ESJ_EENS1_15EpilogueDefaultEEEEEvvEEEEvNT_6ParamsE)
        /*0014*/ 	.word	0x00000000


	//----- nvinfo : EIATTR_MIN_STACK_SIZE
	.align		4
.L_17:
        /*0018*/ 	.byte	0x04, 0x12
        /*001a*/ 	.short	(.L_19 - .L_18)
	.align		4
.L_18:
        /*001c*/ 	.word	index@(_ZN7cutlass13device_kernelINS_4gemm6kernel13GemmUniversalIN4cute5tupleIJiiiiEEENS1_10collective13CollectiveMmaINS1_34MainloopSm90TmaGmmaWarpSpecializedILi5ENS5_IJNS4_1CILi2EEENSA_ILi1EEESC_EEENS1_35KernelTmaWarpSpecializedCooperativeEEENS5_IJNSA_ILi256EEENSA_ILi128EEESH_EEENS_6half_tENS5_IJlSC_lEEESJ_SK_NS4_8TiledMMAINS4_8MMA_AtomIJNS4_4SM904GMMA26MMA_64x128x16_F32F16F16_SSILNSO_5MajorE0ELSQ_0ELNSO_7ScaleInE1ELSR_1EEEEEENS4_6LayoutISD_NS5_IJSC_NSA_ILi0EEESV_EEEEENS5_IJNS4_10UnderscoreESY_SY_EEEEENS4_13SM90_TMA_LOADENS4_14ComposedLayoutINS4_7SwizzleILi3ELi4ELi3EEENS4_18smem_ptr_flag_bitsILi16EEENSU_INS5_IJNSA_ILi8EEENSA_ILi64EEEEEENS5_IJS18_SC_EEEEEEEvNS4_8identityENS4_23SM90_TMA_LOAD_MULTICASTES1C_vS1D_EENS_8epilogue10collective6detail29Sm90TmaWarpSpecializedAdapterINS1H_15DefaultEpilogueISJ_SK_SK_NS1G_6thread17LinearCombinationISJ_Li1EffLNS1L_9ScaleType4KindE0ELNS_15FloatRoundStyleE2ESJ_EENS1_15EpilogueDefaultEEEEEvvEEEEvNT_6ParamsE)
        /*0020*/ 	.word	0x00000000
.L_19:


//--------------------- .nv.compat                --------------------------
	.section	.nv.compat,"",@"SHT_CUDA_COMPAT_INFO"
	.align	4
        /*0000*/ 	.byte	0x02, 0x09, 0x01, 0x00, 0x02, 0x02, 0x04, 0x00, 0x02, 0x05, 0x05, 0x00, 0x03, 0x07, 0x01, 0x01
        /*0010*/ 	.byte	0x02, 0x03, 0x01, 0x00, 0x02, 0x06, 0x01, 0x00, 0x04, 0x0b, 0x08, 0x00, 0x00, 0x00, 0x00, 0x00
        /*0020*/ 	.byte	0x00, 0x00, 0x00, 0x00


//--------------------- .nv.info._ZN7cutlass13device_kernelINS_4gemm6kernel13GemmUniversalIN4cute5tupleIJiiiiEEENS1_10collective13CollectiveMmaINS1_34MainloopSm90TmaGmmaWarpSpecializedILi5ENS5_IJNS4_1CILi2EEENSA_ILi1EEESC_EEENS1_35KernelTmaWarpSpecializedCooperativeEEENS5_IJNSA_ILi256EEENSA_ILi128EEESH_EEENS_6half_tENS5_IJlSC_lEEESJ_SK_NS4_8TiledMMAINS4_8MMA_AtomIJNS4_4SM904GMMA26MMA_64x128x16_F32F16F16_SSILNSO_5MajorE0ELSQ_0ELNSO_7ScaleInE1ELSR_1EEEEEENS4_6LayoutISD_NS5_IJSC_NSA_ILi0EEESV_EEEEENS5_IJNS4_10UnderscoreESY_SY_EEEEENS4_13SM90_TMA_LOADENS4_14ComposedLayoutINS4_7SwizzleILi3ELi4ELi3EEENS4_18smem_ptr_flag_bitsILi16EEENSU_INS5_IJNSA_ILi8EEENSA_ILi64EEEEEENS5_IJS18_SC_EEEEEEEvNS4_8identityENS4_23SM90_TMA_LOAD_MULTICASTES1C_vS1D_EENS_8epilogue10collective6detail29Sm90TmaWarpSpecializedAdapterINS1H_15DefaultEpilogueISJ_SK_SK_NS1G_6thread17LinearCombinationISJ_Li1EffLNS1L_9ScaleType4KindE0ELNS_15FloatRoundStyleE2ESJ_EENS1_15EpilogueDefaultEEEEEvvEEEEvNT_6ParamsE --------------------------
	.section	.nv.info._ZN7cutlass13device_kernelINS_4gemm6kernel13GemmUniversalIN4cute5tupleIJiiiiEEENS1_10collective13CollectiveMmaINS1_34MainloopSm90TmaGmmaWarpSpecializedILi5ENS5_IJNS4_1CILi2EEENSA_ILi1EEESC_EEENS1_35KernelTmaWarpSpecializedCooperativeEEENS5_IJNSA_ILi256EEENSA_ILi128EEESH_EEENS_6half_tENS5_IJlSC_lEEESJ_SK_NS4_8TiledMMAINS4_8MMA_AtomIJNS4_4SM904GMMA26MMA_64x128x16_F32F16F16_SSILNSO_5MajorE0ELSQ_0ELNSO_7ScaleInE1ELSR_1EEEEEENS4_6LayoutISD_NS5_IJSC_NSA_ILi0EEESV_EEEEENS5_IJNS4_10UnderscoreESY_SY_EEEEENS4_13SM90_TMA_LOADENS4_14ComposedLayoutINS4_7SwizzleILi3ELi4ELi3EEENS4_18smem_ptr_flag_bitsILi16EEENSU_INS5_IJNSA_ILi8EEENSA_ILi64EEEEEENS5_IJS18_SC_EEEEEEEvNS4_8identityENS4_23SM90_TMA_LOAD_MULTICASTES1C_vS1D_EENS_8epilogue10collective6detail29Sm90TmaWarpSpecializedAdapterINS1H_15DefaultEpilogueISJ_SK_SK_NS1G_6thread17LinearCombinationISJ_Li1EffLNS1L_9ScaleType4KindE0ELNS_15FloatRoundStyleE2ESJ_EENS1_15EpilogueDefaultEEEEEvvEEEEvNT_6ParamsE,"",@"SHT_CUDA_INFO"
	.sectionflags	@""
	.align	4


	//----- nvinfo : EIATTR_CUDA_API_VERSION
	.align		4
        /*0000*/ 	.byte	0x04, 0x37
        /*0002*/ 	.short	(.L_21 - .L_20)
.L_20:
        /*0004*/ 	.word	0x00000082


	//----- nvinfo : EIATTR_KPARAM_INFO
	.align		4
.L_21:
        /*0008*/ 	.byte	0x04, 0x17
        /*000a*/ 	.short	(.L_23 - .L_22)
.L_22:
        /*000c*/ 	.word	0x00000000
        /*0010*/ 	.short	0x0000
        /*0012*/ 	.short	0x0070
        /*0014*/ 	.byte	0x00, 0xf0, 0x01, 0x10


	//----- nvinfo : EIATTR_SPARSE_MMA_MASK
	.align		4
.L_23:
        /*0018*/ 	.byte	0x03, 0x50
        /*001a*/ 	.short	0x0000


	//----- nvinfo : EIATTR_MAXREG_COUNT
	.align		4
        /*001c*/ 	.byte	0x03, 0x1b
        /*001e*/ 	.short	0x00a8


	//----- nvinfo : EIATTR_NUM_BARRIERS
	.align		4
        /*0020*/ 	.byte	0x02, 0x4c
        /*0022*/ 	.byte	0x01
	.zero		1


	//----- nvinfo : EIATTR_EXTERNS
	.align		4
        /*0024*/ 	.byte	0x04, 0x0f
        /*0026*/ 	.short	(.L_25 - .L_24)


	//   ....[0]....
	.align		4
.L_24:
        /*0028*/ 	.word	index@(__assertfail)


	//----- nvinfo : EIATTR_MERCURY_ISA_VERSION
	.align		4
.L_25:
        /*002c*/ 	.byte	0x03, 0x5f
        /*002e*/ 	.short	0x0101


	//----- nvinfo : EIATTR_INT_WARP_WIDE_INSTR_OFFSETS
	.align		4
        /*0030*/ 	.byte	0x04, 0x31
        /*0032*/ 	.short	(.L_27 - .L_26)


	//   ....[0]....
.L_26:
        /*0034*/ 	.word	0x000004a0


	//   ....[1]....
        /*0038*/ 	.word	0x000004d0


	//   ....[2]....
        /*003c*/ 	.word	0x00000690


	//----- nvinfo : EIATTR_COOP_GROUP_MASK_REGIDS
	.align		4
.L_27:
        /*0040*/ 	.byte	0x04, 0x29
        /*0042*/ 	.short	(.L_29 - .L_28)


	//   ....[0]....
.L_28:
        /*0044*/ 	.word	0xffffffff


	//   ....[1]....
        /*0048*/ 	.word	0xffffffff


	//   ....[2]....
        /*004c*/ 	.word	0xffffffff


	//   ....[3]....
        /*0050*/ 	.word	0xffffffff


	//   ....[4]....
        /*0054*/ 	.word	0xffffffff


	//   ....[5]....
        /*0058*/ 	.word	0xffffffff


	//----- nvinfo : EIATTR_COOP_GROUP_INSTR_OFFSETS
	.align		4
.L_29:
        /*005c*/ 	.byte	0x04, 0x28
        /*005e*/ 	.short	(.L_31 - .L_30)


	//   ....[0]....
.L_30:
        /*0060*/ 	.word	0x00000060


	//   ....[1]....
        /*0064*/ 	.word	0x00000070


	//   ....[2]....
        /*0068*/ 	.word	0x00000130


	//   ....[3]....
        /*006c*/ 	.word	0x000002f0


	//   ....[4]....
        /*0070*/ 	.word	0x00000810


	//   ....[5]....
        /*0074*/ 	.word	0x00001260


	//----- nvinfo : EIATTR_REG_RECONFIG
	.align		4
.L_31:
        /*0078*/ 	.byte	0x01, 0x54
	.zero		2


	//----- nvinfo : EIATTR_SYSCALL_OFFSETS
	.align		4
        /*007c*/ 	.byte	0x04, 0x46
        /*007e*/ 	.short	(.L_33 - .L_32)


	//   ....[0]....
.L_32:
        /*0080*/ 	.word	0x00001420


	//----- nvinfo : EIATTR_MBARRIER_INSTR_OFFSETS
	.align		4
.L_33:
        /*0084*/ 	.byte	0x04, 0x39
        /*0086*/ 	.short	(.L_35 - .L_34)


	//   ....[0]....
.L_34:
        /*0088*/ 	.word	0x00000230
        /*008c*/ 	.word	0x000000ff
        /*0090*/ 	.word	0x00000000
        /*0094*/ 	.short	0x0100
        /*0096*/ 	.byte	0x08
	.zero		1


	//   ....[1]....
        /*0098*/ 	.word	0x00000240
        /*009c*/ 	.word	0x000000ff
        /*00a0*/ 	.word	0x00000028
        /*00a4*/ 	.short	0x0100
        /*00a6*/ 	.byte	0x08
	.zero		1


	//   ....[2]....
        /*00a8*/ 	.word	0x00000250
        /*00ac*/ 	.word	0x000000ff
        /*00b0*/ 	.word	0x00000008
        /*00b4*/ 	.short	0x0100
        /*00b6*/ 	.byte	0x08
	.zero		1


	//   ....[3]....
        /*00b8*/ 	.word	0x00000260
        /*00bc*/ 	.word	0x000000ff
        /*00c0*/ 	.word	0x00000030
        /*00c4*/ 	.short	0x0100
        /*00c6*/ 	.byte	0x08
	.zero		1


	//   ....[4]....
        /*00c8*/ 	.word	0x00000270
        /*00cc*/ 	.word	0x000000ff
        /*00d0*/ 	.word	0x00000010
        /*00d4*/ 	.short	0x0100
        /*00d6*/ 	.byte	0x08
	.zero		1


	//   ....[5]....
        /*00d8*/ 	.word	0x00000280
        /*00dc*/ 	.word	0x000000ff
        /*00e0*/ 	.word	0x00000038
        /*00e4*/ 	.short	0x0100
        /*00e6*/ 	.byte	0x08
	.zero		1


	//   ....[6]....
        /*00e8*/ 	.word	0x00000290
        /*00ec*/ 	.word	0x000000ff
        /*00f0*/ 	.word	0x00000018
        /*00f4*/ 	.short	0x0100
        /*00f6*/ 	.byte	0x08
	.zero		1


	//   ....[7]....
        /*00f8*/ 	.word	0x000002a0
        /*00fc*/ 	.word	0x000000ff
        /*0100*/ 	.word	0x00000040
        /*0104*/ 	.short	0x0100
        /*0106*/ 	.byte	0x08
	.zero		1


	//   ....[8]....
        /*0108*/ 	.word	0x000002b0
        /*010c*/ 	.word	0x000000ff
        /*0110*/ 	.word	0x00000020
        /*0114*/ 	.short	0x0100
        /*0116*/ 	.byte	0x08
	.zero		1


	//   ....[9]....
        /*0118*/ 	.word	0x000002c0
        /*011c*/ 	.word	0x000000ff
        /*0120*/ 	.word	0x00000048
        /*0124*/ 	.short	0x0100
        /*0126*/ 	.byte	0x08
	.zero		1


	//   ....[10]....
        /*0128*/ 	.word	0x00000710
        /*012c*/ 	.word	0x000000ff
        /*0130*/ 	.word	0x00000060
        /*0134*/ 	.short	0x0100
        /*0136*/ 	.byte	0x06
	.zero		1


	//   ....[11]....
        /*0138*/ 	.word	0x000007a0
        /*013c*/ 	.word	0x000000ff
        /*0140*/ 	.word	0x00000068
        /*0144*/ 	.short	0x0100
        /*0146*/ 	.byte	0x06
	.zero		1


	//   ....[12]....
        /*0148*/ 	.word	0x000014e0
        /*014c*/ 	.word	0x00000003
        /*0150*/ 	.word	0x00000000
        /*0154*/ 	.short	0x010a
        /*0156*/ 	.byte	0x3f
	.zero		1


	//   ....[13]....
        /*0158*/ 	.word	0x00001520
        /*015c*/ 	.word	0x00000003
        /*0160*/ 	.word	0x00000000
        /*0164*/ 	.short	0x010a
        /*0166*/ 	.byte	0x3f
	.zero		1


	//   ....[14]....
        /*0168*/ 	.word	0x00001d40
        /*016c*/ 	.word	0x00000005
        /*0170*/ 	.word	0x00000000
        /*0174*/ 	.short	0x010a
        /*0176*/ 	.byte	0x3f
	.zero		1


	//   ....[15]....
        /*0178*/ 	.word	0x00001d80
        /*017c*/ 	.word	0x00000005
        /*0180*/ 	.word	0x00000000
        /*0184*/ 	.short	0x010a
        /*0186*/ 	.byte	0x3f
	.zero		1


	//   ....[16]....
        /*0188*/ 	.word	0x00002420
        /*018c*/ 	.word	0x00000005
        /*0190*/ 	.word	0x00000000
        /*0194*/ 	.short	0x0101
        /*0196*/ 	.byte	0x3f
	.zero		1


	//   ....[17]....
        /*0198*/ 	.word	0x00002640
        /*019c*/ 	.word	0x00000003
        /*01a0*/ 	.word	0x00000000
        /*01a4*/ 	.short	0x0101
        /*01a6*/ 	.byte	0x3f
	.zero		1


	//   ....[18]....
        /*01a8*/ 	.word	0x0000be60
        /*01ac*/ 	.word	0x00000017
        /*01b0*/ 	.word	0x00000028
        /*01b4*/ 	.short	0x010a
        /*01b6*/ 	.byte	0x3f
	.zero		1


	//   ....[19]....
        /*01b8*/ 	.word	0x0000c290
        /*01bc*/ 	.word	0x00000003
        /*01c0*/ 	.word	0x00000068
        /*01c4*/ 	.short	0x0101
        /*01c6*/ 	.byte	0x3f
	.zero		1


	//   ....[20]....
        /*01c8*/ 	.word	0x0000c9f0
        /*01cc*/ 	.word	0x00000007
        /*01d0*/ 	.word	0x00000000
        /*01d4*/ 	.short	0x010a
        /*01d6*/ 	.byte	0x3f
	.zero		1


	//   ....[21]....
        /*01d8*/ 	.word	0x0000ca70
        /*01dc*/ 	.word	0x00000008
        /*01e0*/ 	.word	0x00000000
        /*01e4*/ 	.short	0x010a
        /*01e6*/ 	.byte	0x3f
	.zero		1


	//   ....[22]....
        /*01e8*/ 	.word	0x0000cb00
        /*01ec*/ 	.word	0x00000009
        /*01f0*/ 	.word	0x00000000
        /*01f4*/ 	.short	0x010a
        /*01f6*/ 	.byte	0x3f
	.zero		1


	//   ....[23]....
        /*01f8*/ 	.word	0x0000cb90
        /*01fc*/ 	.word	0x00000006
        /*0200*/ 	.word	0x00000000
        /*0204*/ 	.short	0x010a
        /*0206*/ 	.byte	0x3f
	.zero		1


	//   ....[24]....
        /*0208*/ 	.word	0x0000cc20
        /*020c*/ 	.word	0x00000003
        /*0210*/ 	.word	0x00000000
        /*0214*/ 	.short	0x010a
        /*0216*/ 	.byte	0x3f
	.zero		1


	//   ....[25]....
        /*0218*/ 	.word	0x0000cc80
        /*021c*/ 	.word	0x00000003
        /*0220*/ 	.word	0x00000000
        /*0224*/ 	.short	0x010a
        /*0226*/ 	.byte	0x3f
	.zero		1


	//   ....[26]....
        /*0228*/ 	.word	0x0000ccd0
        /*022c*/ 	.word	0x00000005
        /*0230*/ 	.word	0x00000000
        /*0234*/ 	.short	0x010a
        /*0236*/ 	.byte	0x3f
	.zero		1


	//   ....[27]....
        /*0238*/ 	.word	0x0000cda0
        /*023c*/ 	.word	0x00000017
        /*0240*/ 	.word	0x00000028
        /*0244*/ 	.short	0x010a
        /*0246*/ 	.byte	0x3f
	.zero		1


	//   ....[28]....
        /*0248*/ 	.word	0x0000ce70
        /*024c*/ 	.word	0x00000007
        /*0250*/ 	.word	0x00000000
        /*0254*/ 	.short	0x010a
        /*0256*/ 	.byte	0x3f
	.zero		1


	//   ....[29]....
        /*0258*/ 	.word	0x0000cec0
        /*025c*/ 	.word	0x00000008
        /*0260*/ 	.word	0x00000000
        /*0264*/ 	.short	0x010a
        /*0266*/ 	.byte	0x3f
	.zero		1


	//   ....[30]....
        /*0268*/ 	.word	0x0000cf10
        /*026c*/ 	.word	0x00000009
        /*0270*/ 	.word	0x00000000
        /*0274*/ 	.short	0x010a
        /*0276*/ 	.byte	0x3f
	.zero		1


	//   ....[31]....
        /*0278*/ 	.word	0x0000cf60
        /*027c*/ 	.word	0x00000006
        /*0280*/ 	.word	0x00000000
        /*0284*/ 	.short	0x010a
        /*0286*/ 	.byte	0x3f
	.zero		1


	//----- nvinfo : EIATTR_NUM_MBARRIERS
	.align		4
.L_35:
        /*0288*/ 	.byte	0x03, 0x38
        /*028a*/ 	.short	0x000c


	//----- nvinfo : EIATTR_EXIT_INSTR_OFFSETS
	.align		4
        /*028c*/ 	.byte	0x04, 0x1c
        /*028e*/ 	.short	(.L_37 - .L_36)


	//   ....[0]....
.L_36:
        /*0290*/ 	.word	0x00000970


	//   ....[1]....
        /*0294*/ 	.word	0x00001190


	//   ....[2]....
        /*0298*/ 	.word	0x0000b570


	//   ....[3]....
        /*029c*/ 	.word	0x0000bad0


	//   ....[4]....
        /*02a0*/ 	.word	0x0000cc70


	//----- nvinfo : EIATTR_MAX_THREADS
	.align		4
.L_37:
        /*02a4*/ 	.byte	0x04, 0x05
        /*02a6*/ 	.short	(.L_39 - .L_38)
.L_38:
        /*02a8*/ 	.word	0x00000180
        /*02ac*/ 	.word	0x00000001
        /*02b0*/ 	.word	0x00000001


	//----- nvinfo : EIATTR_CRS_STACK_SIZE
	.align		4
.L_39:
        /*02b4*/ 	.byte	0x04, 0x1e
        /*02b6*/ 	.short	(.L_41 - .L_40)
.L_40:
        /*02b8*/ 	.word	0x00000000


	//----- nvinfo : EIATTR_CBANK_PARAM_SIZE
	.align		4
.L_41:
        /*02bc*/ 	.byte	0x03, 0x19
        /*02be*/ 	.short	0x0470


	//----- nvinfo : EIATTR_PARAM_CBANK
	.align		4
        /*02c0*/ 	.byte	0x04, 0x0a
        /*02c2*/ 	.short	(.L_43 - .L_42)
	.align		4
.L_42:
        /*02c4*/ 	.word	index@(.nv.constant0._ZN7cutlass13device_kernelINS_4gemm6kernel13GemmUniversalIN4cute5tupleIJiiiiEEENS1_10collective13CollectiveMmaINS1_34MainloopSm90TmaGmmaWarpSpecializedILi5ENS5_IJNS4_1CILi2EEENSA_ILi1EEESC_EEENS1_35KernelTmaWarpSpecializedCooperativeEEENS5_IJNSA_ILi256EEENSA_ILi128EEESH_EEENS_6half_tENS5_IJlSC_lEEESJ_SK_NS4_8TiledMMAINS4_8MMA_AtomIJNS4_4SM904GMMA26MMA_64x128x16_F32F16F16_SSILNSO_5MajorE0ELSQ_0ELNSO_7ScaleInE1ELSR_1EEEEEENS4_6LayoutISD_NS5_IJSC_NSA_ILi0EEESV_EEEEENS5_IJNS4_10UnderscoreESY_SY_EEEEENS4_13SM90_TMA_LOADENS4_14ComposedLayoutINS4_7SwizzleILi3ELi4ELi3EEENS4_18smem_ptr_flag_bitsILi16EEENSU_INS5_IJNSA_ILi8EEENSA_ILi64EEEEEENS5_IJS18_SC_EEEEEEEvNS4_8identityENS4_23SM90_TMA_LOAD_MULTICASTES1C_vS1D_EENS_8epilogue10collective6detail29Sm90TmaWarpSpecializedAdapterINS1H_15DefaultEpilogueISJ_SK_SK_NS1G_6thread17LinearCombinationISJ_Li1EffLNS1L_9ScaleType4KindE0ELNS_15FloatRoundStyleE2ESJ_EENS1_15EpilogueDefaultEEEEEvvEEEEvNT_6ParamsE)
        /*02c8*/ 	.short	0x0210
        /*02ca*/ 	.short	0x0470


	//----- nvinfo : EIATTR_SW_WAR
	.align		4
.L_43:
        /*02cc*/ 	.byte	0x04, 0x36
        /*02ce*/ 	.short	(.L_45 - .L_44)
.L_44:
        /*02d0*/ 	.word	0x00000008
.L_45:


//--------------------- .nv.callgraph             --------------------------
	.section	.nv.callgraph,"",@"SHT_CUDA_CALLGRAPH"
	.align	4
	.sectionentsize	8
	.align		4
        /*0000*/ 	.word	0x00000000
	.align		4
        /*0004*/ 	.word	0xffffffff
	.align		4
        /*0008*/ 	.word	index@(_ZN7cutlass13device_kernelINS_4gemm6kernel13GemmUniversalIN4cute5tupleIJiiiiEEENS1_10collective13CollectiveMmaINS1_34MainloopSm90TmaGmmaWarpSpecializedILi5ENS5_IJNS4_1CILi2EEENSA_ILi1EEESC_EEENS1_35KernelTmaWarpSpecializedCooperativeEEENS5_IJNSA_ILi256EEENSA_ILi128EEESH_EEENS_6half_tENS5_IJlSC_lEEESJ_SK_NS4_8TiledMMAINS4_8MMA_AtomIJNS4_4SM904GMMA26MMA_64x128x16_F32F16F16_SSILNSO_5MajorE0ELSQ_0ELNSO_7ScaleInE1ELSR_1EEEEEENS4_6LayoutISD_NS5_IJSC_NSA_ILi0EEESV_EEEEENS5_IJNS4_10UnderscoreESY_SY_EEEEENS4_13SM90_TMA_LOADENS4_14ComposedLayoutINS4_7SwizzleILi3ELi4ELi3EEENS4_18smem_ptr_flag_bitsILi16EEENSU_INS5_IJNSA_ILi8EEENSA_ILi64EEEEEENS5_IJS18_SC_EEEEEEEvNS4_8identityENS4_23SM90_TMA_LOAD_MULTICASTES1C_vS1D_EENS_8epilogue10collective6detail29Sm90TmaWarpSpecializedAdapterINS1H_15DefaultEpilogueISJ_SK_SK_NS1G_6thread17LinearCombinationISJ_Li1EffLNS1L_9ScaleType4KindE0ELNS_15FloatRoundStyleE2ESJ_EENS1_15EpilogueDefaultEEEEEvvEEEEvNT_6ParamsE)
	.align		4
        /*000c*/ 	.word	index@(__assertfail)
	.align		4
        /*0010*/ 	.word	0x00000000
	.align		4
        /*0014*/ 	.word	0xfffffffe
	.align		4
        /*0018*/ 	.word	0x00000000
	.align		4
        /*001c*/ 	.word	0xfffffffd
	.align		4
        /*0020*/ 	.word	0x00000000
	.align		4
        /*0024*/ 	.word	0xfffffffc


//--------------------- .nv.constant4             --------------------------
	.section	.nv.constant4,"a",@progbits
	.align	8
	.align		8
.nv.constant4:
        /*0000*/ 	.dword	__assertfail
	.align		8
        /*0008*/ 	.dword	__unnamed_1
	.align		8
        /*0010*/ 	.dword	_ZN39_INTERNAL_fa80daf7_4_k_cu_282ba58a_41664cuda3std3__45__cpo5beginE
	.align		8
        /*0018*/ 	.dword	_ZN39_INTERNAL_fa80daf7_4_k_cu_282ba58a_41664cuda3std3__45__cpo3endE
	.align		8
        /*0020*/ 	.dword	_ZN39_INTERNAL_fa80daf7_4_k_cu_282ba58a_41664cuda3std3__45__cpo6cbeginE
	.align		8
        /*0028*/ 	.dword	_ZN39_INTERNAL_fa80daf7_4_k_cu_282ba58a_41664cuda3std3__45__cpo4cendE
	.align		8
        /*0030*/ 	.dword	_ZN39_INTERNAL_fa80daf7_4_k_cu_282ba58a_41664cuda3std3__441_GLOBAL__N__fa80daf7_4_k_cu_282ba58a_41666ignoreE
	.align		8
        /*0038*/ 	.dword	_ZN39_INTERNAL_fa80daf7_4_k_cu_282ba58a_41664cuda3std3__419piecewise_constructE
	.align		8
        /*0040*/ 	.dword	_ZN39_INTERNAL_fa80daf7_4_k_cu_282ba58a_41664cuda3std3__48in_placeE
	.align		8
        /*0048*/ 	.dword	_ZN39_INTERNAL_fa80daf7_4_k_cu_282ba58a_41664cuda3std6ranges3__45__cpo4swapE
	.align		8
        /*0050*/ 	.dword	_ZN39_INTERNAL_fa80daf7_4_k_cu_282ba58a_41664cuda3std6ranges3__45__cpo9iter_moveE
	.align		8
        /*0058*/ 	.dword	_ZN39_INTERNAL_fa80daf7_4_k_cu_282ba58a_41664cute7productE
	.align		8
        /*0060*/ 	.dword	_ZN39_INTERNAL_fa80daf7_4_k_cu_282ba58a_41664cute1_E
	.align		8
        /*0068*/ 	.dword	$str$22
	.align		8
        /*0070*/ 	.dword	$str$23


//--------------------- .text._ZN7cutlass13device_kernelINS_4gemm6kernel13GemmUniversalIN4cute5tupleIJiiiiEEENS1_10collective13CollectiveMmaINS1_34MainloopSm90TmaGmmaWarpSpecializedILi5ENS5_IJNS4_1CILi2EEENSA_ILi1EEESC_EEENS1_35KernelTmaWarpSpecializedCooperativeEEENS5_IJNSA_ILi256EEENSA_ILi128EEESH_EEENS_6half_tENS5_IJlSC_lEEESJ_SK_NS4_8TiledMMAINS4_8MMA_AtomIJNS4_4SM904GMMA26MMA_64x128x16_F32F16F16_SSILNSO_5MajorE0ELSQ_0ELNSO_7ScaleInE1ELSR_1EEEEEENS4_6LayoutISD_NS5_IJSC_NSA_ILi0EEESV_EEEEENS5_IJNS4_10UnderscoreESY_SY_EEEEENS4_13SM90_TMA_LOADENS4_14ComposedLayoutINS4_7SwizzleILi3ELi4ELi3EEENS4_18smem_ptr_flag_bitsILi16EEENSU_INS5_IJNSA_ILi8EEENSA_ILi64EEEEEENS5_IJS18_SC_EEEEEEEvNS4_8identityENS4_23SM90_TMA_LOAD_MULTICASTES1C_vS1D_EENS_8epilogue10collective6detail29Sm90TmaWarpSpecializedAdapterINS1H_15DefaultEpilogueISJ_SK_SK_NS1G_6thread17LinearCombinationISJ_Li1EffLNS1L_9ScaleType4KindE0ELNS_15FloatRoundStyleE2ESJ_EENS1_15EpilogueDefaultEEEEEvvEEEEvNT_6ParamsE --------------------------
	.section	.text._ZN7cutlass13device_kernelINS_4gemm6kernel13GemmUniversalIN4cute5tupleIJiiiiEEENS1_10collective13CollectiveMmaINS1_34MainloopSm90TmaGmmaWarpSpecializedILi5ENS5_IJNS4_1CILi2EEENSA_ILi1EEESC_EEENS1_35KernelTmaWarpSpecializedCooperativeEEENS5_IJNSA_ILi256EEENSA_ILi128EEESH_EEENS_6half_tENS5_IJlSC_lEEESJ_SK_NS4_8TiledMMAINS4_8MMA_AtomIJNS4_4SM904GMMA26MMA_64x128x16_F32F16F16_SSILNSO_5MajorE0ELSQ_0ELNSO_7ScaleInE1ELSR_1EEEEEENS4_6LayoutISD_NS5_IJSC_NSA_ILi0EEESV_EEEEENS5_IJNS4_10UnderscoreESY_SY_EEEEENS4_13SM90_TMA_LOADENS4_14ComposedLayoutINS4_7SwizzleILi3ELi4ELi3EEENS4_18smem_ptr_flag_bitsILi16EEENSU_INS5_IJNSA_ILi8EEENSA_ILi64EEEEEENS5_IJS18_SC_EEEEEEEvNS4_8identityENS4_23SM90_TMA_LOAD_MULTICASTES1C_vS1D_EENS_8epilogue10collective6detail29Sm90TmaWarpSpecializedAdapterINS1H_15DefaultEpilogueISJ_SK_SK_NS1G_6thread17LinearCombinationISJ_Li1EffLNS1L_9ScaleType4KindE0ELNS_15FloatRoundStyleE2ESJ_EENS1_15EpilogueDefaultEEEEEvvEEEEvNT_6ParamsE,"ax",@progbits
	.align	128
.text._ZN7cutlass13device_kernelINS_4gemm6kernel13GemmUniversalIN4cute5tupleIJiiiiEEENS1_10collective13CollectiveMmaINS1_34MainloopSm90TmaGmmaWarpSpecializedILi5ENS5_IJNS4_1CILi2EEENSA_ILi1EEESC_EEENS1_35KernelTmaWarpSpecializedCooperativeEEENS5_IJNSA_ILi256EEENSA_ILi128EEESH_EEENS_6half_tENS5_IJlSC_lEEESJ_SK_NS4_8TiledMMAINS4_8MMA_AtomIJNS4_4SM904GMMA26MMA_64x128x16_F32F16F16_SSILNSO_5MajorE0ELSQ_0ELNSO_7ScaleInE1ELSR_1EEEEEENS4_6LayoutISD_NS5_IJSC_NSA_ILi0EEESV_EEEEENS5_IJNS4_10UnderscoreESY_SY_EEEEENS4_13SM90_TMA_LOADENS4_14ComposedLayoutINS4_7SwizzleILi3ELi4ELi3EEENS4_18smem_ptr_flag_bitsILi16EEENSU_INS5_IJNSA_ILi8EEENSA_ILi64EEEEEENS5_IJS18_SC_EEEEEEEvNS4_8identityENS4_23SM90_TMA_LOAD_MULTICASTES1C_vS1D_EENS_8epilogue10collective6detail29Sm90TmaWarpSpecializedAdapterINS1H_15DefaultEpilogueISJ_SK_SK_NS1G_6thread17LinearCombinationISJ_Li1EffLNS1L_9ScaleType4KindE0ELNS_15FloatRoundStyleE2ESJ_EENS1_15EpilogueDefaultEEEEEvvEEEEvNT_6ParamsE:
        .type           _ZN7cutlass13device_kernelINS_4gemm6kernel13GemmUniversalIN4cute5tupleIJiiiiEEENS1_10collective13CollectiveMmaINS1_34MainloopSm90TmaGmmaWarpSpecializedILi5ENS5_IJNS4_1CILi2EEENSA_ILi1EEESC_EEENS1_35KernelTmaWarpSpecializedCooperativeEEENS5_IJNSA_ILi256EEENSA_ILi128EEESH_EEENS_6half_tENS5_IJlSC_lEEESJ_SK_NS4_8TiledMMAINS4_8MMA_AtomIJNS4_4SM904GMMA26MMA_64x128x16_F32F16F16_SSILNSO_5MajorE0ELSQ_0ELNSO_7ScaleInE1ELSR_1EEEEEENS4_6LayoutISD_NS5_IJSC_NSA_ILi0EEESV_EEEEENS5_IJNS4_10UnderscoreESY_SY_EEEEENS4_13SM90_TMA_LOADENS4_14ComposedLayoutINS4_7SwizzleILi3ELi4ELi3EEENS4_18smem_ptr_flag_bitsILi16EEENSU_INS5_IJNSA_ILi8EEENSA_ILi64EEEEEENS5_IJS18_SC_EEEEEEEvNS4_8identityENS4_23SM90_TMA_LOAD_MULTICASTES1C_vS1D_EENS_8epilogue10collective6detail29Sm90TmaWarpSpecializedAdapterINS1H_15DefaultEpilogueISJ_SK_SK_NS1G_6thread17LinearCombinationISJ_Li1EffLNS1L_9ScaleType4KindE0ELNS_15FloatRoundStyleE2ESJ_EENS1_15EpilogueDefaultEEEEEvvEEEEvNT_6ParamsE,@function
        .size           _ZN7cutlass13device_kernelINS_4gemm6kernel13GemmUniversalIN4cute5tupleIJiiiiEEENS1_10collective13CollectiveMmaINS1_34MainloopSm90TmaGmmaWarpSpecializedILi5ENS5_IJNS4_1CILi2EEENSA_ILi1EEESC_EEENS1_35KernelTmaWarpSpecializedCooperativeEEENS5_IJNSA_ILi256EEENSA_ILi128EEESH_EEENS_6half_tENS5_IJlSC_lEEESJ_SK_NS4_8TiledMMAINS4_8MMA_AtomIJNS4_4SM904GMMA26MMA_64x128x16_F32F16F16_SSILNSO_5MajorE0ELSQ_0ELNSO_7ScaleInE1ELSR_1EEEEEENS4_6LayoutISD_NS5_IJSC_NSA_ILi0EEESV_EEEEENS5_IJNS4_10UnderscoreESY_SY_EEEEENS4_13SM90_TMA_LOADENS4_14ComposedLayoutINS4_7SwizzleILi3ELi4ELi3EEENS4_18smem_ptr_flag_bitsILi16EEENSU_INS5_IJNSA_ILi8EEENSA_ILi64EEEEEENS5_IJS18_SC_EEEEEEEvNS4_8identityENS4_23SM90_TMA_LOAD_MULTICASTES1C_vS1D_EENS_8epilogue10collective6detail29Sm90TmaWarpSpecializedAdapterINS1H_15DefaultEpilogueISJ_SK_SK_NS1G_6thread17LinearCombinationISJ_Li1EffLNS1L_9ScaleType4KindE0ELNS_15FloatRoundStyleE2ESJ_EENS1_15EpilogueDefaultEEEEEvvEEEEvNT_6ParamsE,(.L_x_327 - _ZN7cutlass13device_kernelINS_4gemm6kernel13GemmUniversalIN4cute5tupleIJiiiiEEENS1_10collective13CollectiveMmaINS1_34MainloopSm90TmaGmmaWarpSpecializedILi5ENS5_IJNS4_1CILi2EEENSA_ILi1EEESC_EEENS1_35KernelTmaWarpSpecializedCooperativeEEENS5_IJNSA_ILi256EEENSA_ILi128EEESH_EEENS_6half_tENS5_IJlSC_lEEESJ_SK_NS4_8TiledMMAINS4_8MMA_AtomIJNS4_4SM904GMMA26MMA_64x128x16_F32F16F16_SSILNSO_5MajorE0ELSQ_0ELNSO_7ScaleInE1ELSR_1EEEEEENS4_6LayoutISD_NS5_IJSC_NSA_ILi0EEESV_EEEEENS5_IJNS4_10UnderscoreESY_SY_EEEEENS4_13SM90_TMA_LOADENS4_14ComposedLayoutINS4_7SwizzleILi3ELi4ELi3EEENS4_18smem_ptr_flag_bitsILi16EEENSU_INS5_IJNSA_ILi8EEENSA_ILi64EEEEEENS5_IJS18_SC_EEEEEEEvNS4_8identityENS4_23SM90_TMA_LOAD_MULTICASTES1C_vS1D_EENS_8epilogue10collective6detail29Sm90TmaWarpSpecializedAdapterINS1H_15DefaultEpilogueISJ_SK_SK_NS1G_6thread17LinearCombinationISJ_Li1EffLNS1L_9ScaleType4KindE0ELNS_15FloatRoundStyleE2ESJ_EENS1_15EpilogueDefaultEEEEEvvEEEEvNT_6ParamsE)
        .other          _ZN7cutlass13device_kernelINS_4gemm6kernel13GemmUniversalIN4cute5tupleIJiiiiEEENS1_10collective13CollectiveMmaINS1_34MainloopSm90TmaGmmaWarpSpecializedILi5ENS5_IJNS4_1CILi2EEENSA_ILi1EEESC_EEENS1_35KernelTmaWarpSpecializedCooperativeEEENS5_IJNSA_ILi256EEENSA_ILi128EEESH_EEENS_6half_tENS5_IJlSC_lEEESJ_SK_NS4_8TiledMMAINS4_8MMA_AtomIJNS4_4SM904GMMA26MMA_64x128x16_F32F16F16_SSILNSO_5MajorE0ELSQ_0ELNSO_7ScaleInE1ELSR_1EEEEEENS4_6LayoutISD_NS5_IJSC_NSA_ILi0EEESV_EEEEENS5_IJNS4_10UnderscoreESY_SY_EEEEENS4_13SM90_TMA_LOADENS4_14ComposedLayoutINS4_7SwizzleILi3ELi4ELi3EEENS4_18smem_ptr_flag_bitsILi16EEENSU_INS5_IJNSA_ILi8EEENSA_ILi64EEEEEENS5_IJS18_SC_EEEEEEEvNS4_8identityENS4_23SM90_TMA_LOAD_MULTICASTES1C_vS1D_EENS_8epilogue10collective6detail29Sm90TmaWarpSpecializedAdapterINS1H_15DefaultEpilogueISJ_SK_SK_NS1G_6thread17LinearCombinationISJ_Li1EffLNS1L_9ScaleType4KindE0ELNS_15FloatRoundStyleE2ESJ_EENS1_15EpilogueDefaultEEEEEvvEEEEvNT_6ParamsE,@"STO_CUDA_ENTRY STV_DEFAULT"
_ZN7cutlass13device_kernelINS_4gemm6kernel13GemmUniversalIN4cute5tupleIJiiiiEEENS1_10collective13CollectiveMmaINS1_34MainloopSm90TmaGmmaWarpSpecializedILi5ENS5_IJNS4_1CILi2EEENSA_ILi1EEESC_EEENS1_35KernelTmaWarpSpecializedCooperativeEEENS5_IJNSA_ILi256EEENSA_ILi128EEESH_EEENS_6half_tENS5_IJlSC_lEEESJ_SK_NS4_8TiledMMAINS4_8MMA_AtomIJNS4_4SM904GMMA26MMA_64x128x16_F32F16F16_SSILNSO_5MajorE0ELSQ_0ELNSO_7ScaleInE1ELSR_1EEEEEENS4_6LayoutISD_NS5_IJSC_NSA_ILi0EEESV_EEEEENS5_IJNS4_10UnderscoreESY_SY_EEEEENS4_13SM90_TMA_LOADENS4_14ComposedLayoutINS4_7SwizzleILi3ELi4ELi3EEENS4_18smem_ptr_flag_bitsILi16EEENSU_INS5_IJNSA_ILi8EEENSA_ILi64EEEEEENS5_IJS18_SC_EEEEEEEvNS4_8identityENS4_23SM90_TMA_LOAD_MULTICASTES1C_vS1D_EENS_8epilogue10collective6detail29Sm90TmaWarpSpecializedAdapterINS1H_15DefaultEpilogueISJ_SK_SK_NS1G_6thread17LinearCombinationISJ_Li1EffLNS1L_9ScaleType4KindE0ELNS_15FloatRoundStyleE2ESJ_EENS1_15EpilogueDefaultEEEEEvvEEEEvNT_6ParamsE:
[----:B------:R-:W0:Y:S01]  /*0000*/  LDC R1, c[0x0][0x28] ;  /* 0x00000a00ff017b82 */ /* 0x000e220000000800 */
[----:B------:R-:W1:Y:S01]  /*0010*/  S2R R18, SR_TID.X ;  /* 0x0000000000127919 */ /* 0x000e620000002100 */
[----:B------:R-:W-:Y:S01]  /*0020*/  ELECT P0, URZ, PT ;  /* 0x00000000003f782f */ /* 0x000fe20003800000 */
[----:B------:R-:W-:Y:S01]  /*0030*/  BSSY B0, `(.L_x_0) ;  /* 0x000000f000007945 */ /* 0x000fe20003800000 */
[--C-:B-1----:R-:W-:Y:S02]  /*0040*/  SHF.R.U32.HI R0, RZ, 0x5, R18.reuse ;  /* 0x00000005ff007819 */ /* 0x102fe40000011612 */
[----:B------:R-:W-:-:S03]  /*0050*/  SHF.R.U32.HI R3, RZ, 0x7, R18 ;  /* 0x00000007ff037819 */ /* 0x000fc60000011612 */
[----:B------:R-:W1:Y:S04]  /*0060*/  SHFL.IDX PT, R2, R0, RZ, 0x1f ;  /* 0x00001fff00027589 */ /* 0x000e6800000e0000 */
[----:B------:R2:W3:Y:S01]  /*0070*/  SHFL.IDX PT, R5, R3, RZ, 0x1f ;  /* 0x00001fff03057589 */ /* 0x0004e200000e0000 */
[----:B-1----:R-:W-:-:S13]  /*0080*/  ISETP.NE.OR P0, PT, R2, RZ, !P0 ;  /* 0x000000ff0200720c */ /* 0x002fda0004705670 */
[----:B0-23--:R-:W-:Y:S05]  /*0090*/  @P0 BRA `(.L_x_1) ;  /* 0x0000000000200947 */ /* 0x00dfea0003800000 */
[----:B------:R-:W-:Y:S02]  /*00a0*/  ULDC.64 UR4, c[0x0][0x198] ;  /* 0x0000660000047ab9 */ /* 0x000fe40000000a00 */
[----:B------:R-:W-:Y:S02]  /*00b0*/  UIADD3 UR6, UP0, UR4, 0xf0, URZ ;  /* 0x000000f004067890 */ /* 0x000fe4000ff1e03f */
[----:B------:R-:W-:Y:S02]  /*00c0*/  UIADD3 UR4, UP1, UR4, 0x1f0, URZ ;  /* 0x000001f004047890 */ /* 0x000fe4000ff3e03f */
[----:B------:R-:W-:Y:S02]  /*00d0*/  UIADD3.X UR7, URZ, UR5, URZ, UP0, !UPT ;  /* 0x000000053f077290 */ /* 0x000fe400087fe43f */
[----:B------:R-:W-:-:S07]  /*00e0*/  UIADD3.X UR5, URZ, UR5, URZ, UP1, !UPT ;  /* 0x000000053f057290 */ /* 0x000fce0008ffe43f */
[----:B------:R0:W-:Y:S02]  /*00f0*/  UTMACCTL.PF [UR6] ;  /* 0x00000000060079b9 */ /* 0x0001e40008040000 */
[----:B------:R0:W-:Y:S02]  /*0100*/  UTMACCTL.PF [UR4] ;  /* 0x00000000040079b9 */ /* 0x0001e40008040000 */
[----:B0-----:R-:W-:Y:S01]  /*0110*/  NOP ;  /* 0x0000000000007918 */ /* 0x001fe20000000000 */
.L_x_1:
[----:B------:R-:W-:Y:S05]  /*0120*/  BSYNC B0 ;  /* 0x0000000000007941 */ /* 0x000fea0003800000 */
.L_x_0:
[----:B------:R-:W0:Y:S02]  /*0130*/  SHFL.IDX PT, R3, R0, RZ, 0x1f ;  /* 0x00001fff00037589 */ /* 0x000e2400000e0000 */
[----:B0-----:R-:W-:-:S13]  /*0140*/  ISETP.NE.AND P0, PT, R3, RZ, PT ;  /* 0x000000ff0300720c */ /* 0x001fda0003f05270 */
[----:B------:R-:W-:Y:S05]  /*0150*/  @P0 BRA `(.L_x_2) ;  /* 0x0000000000600947 */ /* 0x000fea0003800000 */
[----:B------:R-:W0:Y:S01]  /*0160*/  S2UR UR8, SR_CgaCtaId ;  /* 0x00000000000879c3 */ /* 0x000e220000008800 */
[----:B------:R-:W-:Y:S01]  /*0170*/  UMOV UR4, 0x400 ;  /* 0x0000040000047882 */ /* 0x000fe20000000000 */
[----:B------:R-:W-:Y:S01]  /*0180*/  UMOV UR5, 0x1 ;  /* 0x0000000100057882 */ /* 0x000fe20000000000 */
[----:B------:R-:W-:Y:S01]  /*0190*/  UMOV UR6, 0x4 ;  /* 0x0000000400067882 */ /* 0x000fe20000000000 */
[----:B------:R-:W-:Y:S01]  /*01a0*/  ELECT P0, URZ, PT ;  /* 0x00000000003f782f */ /* 0x000fe20003800000 */
[----:B------:R-:W-:-:S04]  /*01b0*/  UIADD3 UR6, -UR6, 0x100000, URZ ;  /* 0x0010000006067890 */ /* 0x000fc8000fffe13f */
[----:B------:R-:W-:Y:S02]  /*01c0*/  USHF.L.U32 UR7, UR6, 0xb, URZ ;  /* 0x0000000b06077899 */ /* 0x000fe4000800063f */
[----:B------:R-:W-:Y:S02]  /*01d0*/  USHF.L.U32 UR6, UR6, 0x1, URZ ;  /* 0x0000000106067899 */ /* 0x000fe4000800063f */
[----:B0-----:R-:W-:Y:S02]  /*01e0*/  ULEA UR8, UR8, UR4, 0x18 ;  /* 0x0000000408087291 */ /* 0x001fe4000f8ec03f */
[----:B------:R-:W-:-:S04]  /*01f0*/  UIADD3 UR4, -UR5, 0x100000, URZ ;  /* 0x0010000005047890 */ /* 0x000fc8000fffe13f */
[----:B------:R-:W-:Y:S02]  /*0200*/  USHF.L.U32 UR5, UR4, 0xb, URZ ;  /* 0x0000000b04057899 */ /* 0x000fe4000800063f */
[----:B------:R-:W-:Y:S01]  /*0210*/  USHF.L.U32 UR4, UR4, 0x1, URZ ;  /* 0x0000000104047899 */ /* 0x000fe2000800063f */
[----:B------:R-:W0:Y:S11]  /*0220*/  FENCE.VIEW.ASYNC.S ;  /* 0x00000000000073c6 */ /* 0x000e360000000000 */
[----:B0-----:R0:W1:Y:S01]  /*0230*/  SYNCS.EXCH.64 URZ, [UR8], UR4 ;  /* 0x00000004083f75b2 */ /* 0x0010620008000100 */
[----:B------:R0:W2:Y:S01]  /*0240*/  SYNCS.EXCH.64 URZ, [UR8+0x28], UR6 ;  /* 0x00002806083f75b2 */ /* 0x0000a20008000100 */
[----:B------:R0:W3:Y:S01]  /*0250*/  SYNCS.EXCH.64 URZ, [UR8+0x8], UR4 ;  /* 0x00000804083f75b2 */ /* 0x0000e20008000100 */
[----:B------:R0:W4:Y:S01]  /*0260*/  SYNCS.EXCH.64 URZ, [UR8+0x30], UR6 ;  /* 0x00003006083f75b2 */ /* 0x0001220008000100 */
[----:B------:R0:W0:Y:S01]  /*0270*/  SYNCS.EXCH.64 URZ, [UR8+0x10], UR4 ;  /* 0x00001004083f75b2 */ /* 0x0000220008000100 */
[----:B------:R0:W0:Y:S01]  /*0280*/  SYNCS.EXCH.64 URZ, [UR8+0x38], UR6 ;  /* 0x00003806083f75b2 */ /* 0x0000220008000100 */
[----:B------:R0:W0:Y:S01]  /*0290*/  SYNCS.EXCH.64 URZ, [UR8+0x18], UR4 ;  /* 0x00001804083f75b2 */ /* 0x0000220008000100 */
[----:B------:R0:W0:Y:S01]  /*02a0*/  SYNCS.EXCH.64 URZ, [UR8+0x40], UR6 ;  /* 0x00004006083f75b2 */ /* 0x0000220008000100 */
[----:B------:R0:W0:Y:S01]  /*02b0*/  SYNCS.EXCH.64 URZ, [UR8+0x20], UR4 ;  /* 0x00002004083f75b2 */ /* 0x0000220008000100 */
[----:B------:R0:W0:Y:S01]  /*02c0*/  SYNCS.EXCH.64 URZ, [UR8+0x48], UR6 ;  /* 0x00004806083f75b2 */ /* 0x0000220008000100 */
[----:B------:R-:W-:Y:S01]  /*02d0*/  NOP ;  /* 0x0000000000007918 */ /* 0x000fe20000000000 */
.L_x_2:
[----:B------:R-:W-:Y:S01]  /*02e0*/  SHF.R.S32.HI R7, RZ, 0x1f, R18 ;  /* 0x0000001fff077819 */ /* 0x000fe20000011412 */
[----:B------:R-:W5:Y:S01]  /*02f0*/  SHFL.IDX PT, R0, R0, RZ, 0x1f ;  /* 0x00001fff00007589 */ /* 0x000f6200000e0000 */
[----:B0-----:R-:W0:Y:S01]  /*0300*/  S2UR UR8, SR_CTAID.X ;  /* 0x00000000000879c3 */ /* 0x001e220000002500 */
[----:B------:R-:W-:Y:S02]  /*0310*/  ELECT P0, URZ, PT ;  /* 0x00000000003f782f */ /* 0x000fe40003800000 */
[----:B------:R-:W-:Y:S01]  /*0320*/  LEA.HI R7, R7, R18, RZ, 0x7 ;  /* 0x0000001207077211 */ /* 0x000fe200078f38ff */
[----:B------:R-:W1:Y:S01]  /*0330*/  S2R R4, SR_CTAID.Y ;  /* 0x0000000000047919 */ /* 0x000e620000002600 */
[----:B------:R-:W-:Y:S01]  /*0340*/  SHF.R.S32.HI R8, RZ, 0x1f, R3 ;  /* 0x0000001fff087819 */ /* 0x000fe20000011403 */
[----:B------:R-:W-:Y:S01]  /*0350*/  ULDC UR4, c[0x0][0x150] ;  /* 0x0000540000047ab9 */ /* 0x000fe20000000800 */
[----:B------:R-:W-:Y:S01]  /*0360*/  LOP3.LUT R7, R7, 0xffffff80, RZ, 0xc0, !PT ;  /* 0xffffff8007077812 */ /* 0x000fe200078ec0ff */
[----:B------:R-:W-:Y:S01]  /*0370*/  NOP ;  /* 0x0000000000007918 */ /* 0x000fe20000000000 */
[----:B------:R-:W-:Y:S01]  /*0380*/  LEA.HI R8, R8, R3, RZ, 0x2 ;  /* 0x0000000308087211 */ /* 0x000fe200078f10ff */
[----:B------:R-:W2:Y:S01]  /*0390*/  LDC R10, c[0x0][0x144] ;  /* 0x00005100ff0a7b82 */ /* 0x000ea20000000800 */
[----:B------:R-:W-:Y:S01]  /*03a0*/  NOP ;  /* 0x0000000000007918 */ /* 0x000fe20000000000 */
[----:B------:R-:W-:Y:S01]  /*03b0*/  IMAD.IADD R6, R18, 0x1, -R7 ;  /* 0x0000000112067824 */ /* 0x000fe200078e0a07 */
[----:B------:R-:W-:Y:S01]  /*03c0*/  LOP3.LUT R8, R8, 0x3ffffffc, RZ, 0xc0, !PT ;  /* 0x3ffffffc08087812 */ /* 0x000fe200078ec0ff */
[----:B------:R-:W-:Y:S01]  /*03d0*/  IMAD.MOV.U32 R22, RZ, RZ, 0x1 ;  /* 0x00000001ff167424 */ /* 0x000fe200078e00ff */
[----:B------:R-:W-:-:S02]  /*03e0*/  ISETP.NE.AND P3, PT, R5, RZ, PT ;  /* 0x000000ff0500720c */ /* 0x000fc40003f65270 */
[----:B------:R-:W-:Y:S01]  /*03f0*/  SHF.R.S32.HI R7, RZ, 0x1f, R6 ;  /* 0x0000001fff077819 */ /* 0x000fe20000011406 */
[----:B------:R-:W-:Y:S01]  /*0400*/  IMAD.IADD R8, R3, 0x1, -R8 ;  /* 0x0000000103087824 */ /* 0x000fe200078e0a08 */
[----:B------:R-:W3:Y:S02]  /*0410*/  LDC R13, c[0x0][0x140] ;  /* 0x00005000ff0d7b82 */ /* 0x000ee40000000800 */
[----:B------:R-:W-:Y:S02]  /*0420*/  LEA.HI R7, R7, R6, RZ, 0x3 ;  /* 0x0000000607077211 */ /* 0x000fe400078f18ff */
[----:B-----5:R-:W-:Y:S02]  /*0430*/  ISETP.NE.OR P0, PT, R0, RZ, !P0 ;  /* 0x000000ff0000720c */ /* 0x020fe40004705670 */
[--C-:B------:R-:W-:Y:S02]  /*0440*/  SHF.R.S32.HI R0, RZ, 0x3, R7.reuse ;  /* 0x00000003ff007819 */ /* 0x100fe40000011407 */
[----:B------:R-:W-:-:S02]  /*0450*/  SHF.R.S32.HI R7, RZ, 0x1f, R7 ;  /* 0x0000001fff077819 */ /* 0x000fc40000011407 */
[----:B0-----:R-:W-:Y:S02]  /*0460*/  I2FP.F32.U32 R9, UR8 ;  /* 0x0000000800097c45 */ /* 0x001fe40008201000 */
[----:B------:R-:W-:-:S03]  /*0470*/  LEA.HI R7, R7, R0, RZ, 0x2 ;  /* 0x0000000007077211 */ /* 0x000fc600078f10ff */
[----:B------:R-:W-:Y:S01]  /*0480*/  FMUL R9, R9, UR4 ;  /* 0x0000000409097c20 */ /* 0x000fe20008400000 */
[----:B------:R-:W-:Y:S01]  /*0490*/  LOP3.LUT R7, R7, 0xfffffffc, RZ, 0xc0, !PT ;  /* 0xfffffffc07077812 */ /* 0x000fe200078ec0ff */
[----:B------:R-:W-:Y:S01]  /*04a0*/  VOTEU.ALL UP0, P0 ;  /* 0x00000000003f7886 */ /* 0x000fe20000000000 */
[----:B-1----:R-:W-:Y:S01]  /*04b0*/  I2FP.F32.U32 R3, R4 ;  /* 0x0000000400037245 */ /* 0x002fe20000201000 */
[----:B------:R-:W-:Y:S01]  /*04c0*/  ULDC UR4, c[0x0][0x154] ;  /* 0x0000550000047ab9 */ /* 0x000fe20000000800 */
[----:B------:R-:W-:Y:S01]  /*04d0*/  VOTEU.ALL UP1, P0 ;  /* 0x00000000003f7886 */ /* 0x000fe20000020000 */
[----:B------:R-:W0:Y:S01]  /*04e0*/  F2I.U32.TRUNC.NTZ R9, R9 ;  /* 0x0000000900097305 */ /* 0x000e22000020f000 */
[----:B------:R-:W-:Y:S01]  /*04f0*/  IMAD.IADD R7, R0, 0x1, -R7 ;  /* 0x0000000100077824 */ /* 0x000fe200078e0a07 */
[----:B------:R-:W1:Y:S01]  /*0500*/  @!UP0 S2UR UR7, SR_CgaCtaId ;  /* 0x00000000000789c3 */ /* 0x000e620000008800 */
[----:B------:R-:W-:Y:S01]  /*0510*/  FMUL R12, R3, UR4 ;  /* 0x00000004030c7c20 */ /* 0x000fe20008400000 */
[----:B------:R-:W-:Y:S01]  /*0520*/  UMOV UR4, 0x20 ;  /* 0x0000002000047882 */ /* 0x000fe20000000000 */
[----:B------:R-:W-:Y:S01]  /*0530*/  IMAD R8, R8, 0x4, R7 ;  /* 0x0000000408087824 */ /* 0x000fe200078e0207 */
[----:B------:R-:W-:Y:S01]  /*0540*/  @!UP0 UMOV UR6, 0x400 ;  /* 0x0000040000068882 */ /* 0x000fe20000000000 */
[----:B------:R-:W-:-:S04]  /*0550*/  @!UP0 UIADD3 UR4, -UR4, 0x100000, URZ ;  /* 0x0010000004048890 */ /* 0x000fc8000fffe13f */
[----:B------:R-:W-:Y:S02]  /*0560*/  @!UP0 USHF.L.U32 UR5, UR4, 0xb, URZ ;  /* 0x0000000b04058899 */ /* 0x000fe4000800063f */
[----:B------:R-:W-:Y:S01]  /*0570*/  @!UP0 USHF.L.U32 UR4, UR4, 0x1, URZ ;  /* 0x0000000104048899 */ /* 0x000fe2000800063f */
[----:B---3--:R-:W-:Y:S01]  /*0580*/  ISETP.EQ.U32.AND P2, PT, R13, 0x1, PT ;  /* 0x000000010d00780c */ /* 0x008fe20003f42070 */
[----:B------:R-:W3:Y:S01]  /*0590*/  F2I.U32.TRUNC.NTZ R12, R12 ;  /* 0x0000000c000c7305 */ /* 0x000ee2000020f000 */
[----:B------:R-:W-:Y:S01]  /*05a0*/  LEA.HI R0, R8, R8, RZ, 0x1 ;  /* 0x0000000808007211 */ /* 0x000fe200078f08ff */
[----:B------:R-:W5:Y:S03]  /*05b0*/  LDC R7, c[0x0][0x148] ;  /* 0x00005200ff077b82 */ /* 0x000f660000000800 */
[----:B------:R-:W-:Y:S01]  /*05c0*/  LOP3.LUT R11, R0, 0xfffffffe, RZ, 0xc0, !PT ;  /* 0xfffffffe000b7812 */ /* 0x000fe200078ec0ff */
[----:B0-----:R-:W-:Y:S01]  /*05d0*/  IMAD.MOV R15, RZ, RZ, -R9 ;  /* 0x000000ffff0f7224 */ /* 0x001fe200078e0a09 */
[----:B------:R-:W-:-:S03]  /*05e0*/  SHF.R.S32.HI R9, RZ, 0x1f, R2 ;  /* 0x0000001fff097819 */ /* 0x000fc60000011402 */
[----:B--2---:R-:W-:Y:S01]  /*05f0*/  IMAD R3, R10, R15, UR8 ;  /* 0x000000080a037e24 */ /* 0x004fe2000f8e020f */
[----:B------:R-:W-:Y:S01]  /*0600*/  LEA.HI R9, R9, R2, RZ, 0x2 ;  /* 0x0000000209097211 */ /* 0x000fe200078f10ff */
[C---:B------:R-:W-:Y:S02]  /*0610*/  IMAD.IADD R0, R8.reuse, 0x1, -R11 ;  /* 0x0000000108007824 */ /* 0x040fe400078e0a0b */
[----:B------:R-:W-:Y:S01]  /*0620*/  IMAD.SHL.U32 R11, R8, 0x4, RZ ;  /* 0x00000004080b7824 */ /* 0x000fe200078e00ff */
[----:B------:R-:W-:Y:S02]  /*0630*/  LOP3.LUT R9, R9, 0xfffffffc, RZ, 0xc0, !PT ;  /* 0xfffffffc09097812 */ /* 0x000fe400078ec0ff */
[----:B------:R-:W-:Y:S01]  /*0640*/  ISETP.NE.AND P4, PT, R0, R3, PT ;  /* 0x000000030000720c */ /* 0x000fe20003f85270 */
[----:B-1----:R-:W-:Y:S01]  /*0650*/  @!UP0 ULEA UR6, UR7, UR6, 0x18 ;  /* 0x0000000607068291 */ /* 0x002fe2000f8ec03f */
[----:B------:R-:W-:Y:S01]  /*0660*/  LOP3.LUT R152, R8, 0xc, R11, 0x78, !PT ;  /* 0x0000000c08987812 */ /* 0x000fe200078e780b */
[----:B------:R-:W-:Y:S01]  /*0670*/  IMAD.IADD R0, R2, 0x1, -R9 ;  /* 0x0000000102007824 */ /* 0x000fe200078e0a09 */
[----:B---3--:R-:W-:Y:S01]  /*0680*/  IADD3 R24, -R12, RZ, RZ ;  /* 0x000000ff0c187210 */ /* 0x008fe20007ffe1ff */
[----:B------:R-:W-:Y:S01]  /*0690*/  VOTEU.ALL UP0, P0 ;  /* 0x00000000003f7886 */ /* 0x000fe20000000000 */
[----:B------:R-:W-:Y:S01]  /*06a0*/  LOP3.LUT P0, RZ, R6, 0x7, RZ, 0xc0, !PT ;  /* 0x0000000706ff7812 */ /* 0x000fe2000780c0ff */
[----:B------:R-:W-:Y:S01]  /*06b0*/  VIADD R6, R5, 0xffffffff ;  /* 0xffffffff05067836 */ /* 0x000fe20000000000 */
[----:B------:R-:W-:Y:S01]  /*06c0*/  ISETP.NE.AND P1, PT, R0, 0x3, PT ;  /* 0x000000030000780c */ /* 0x000fe20003f25270 */
[----:B-----5:R-:W-:Y:S01]  /*06d0*/  IMAD R9, R7, R24, R4 ;  /* 0x0000001807097224 */ /* 0x020fe200078e0204 */
[----:B------:R-:W-:-:S02]  /*06e0*/  ISETP.LT.U32.AND P0, PT, R152, 0x2, !P0 ;  /* 0x000000029800780c */ /* 0x000fc40004701070 */
[----:B------:R-:W-:Y:S01]  /*06f0*/  ISETP.EQ.OR P1, PT, R0, RZ, !P1 ;  /* 0x000000ff0000720c */ /* 0x000fe20004f22670 */
[----:B------:R-:W0:Y:S02]  /*0700*/  FENCE.VIEW.ASYNC.S ;  /* 0x00000000000073c6 */ /* 0x000e240000000000 */
[----:B0-----:R0:W1:Y:S01]  /*0710*/  @!UP0 SYNCS.EXCH.64 URZ, [UR6+0x60], UR4 ;  /* 0x00006004063f85b2 */ /* 0x0010620008000100 */
[----:B------:R-:W-:Y:S02]  /*0720*/  @P4 LEA.HI R2, R152, R152, RZ, 0x1 ;  /* 0x0000009898024211 */ /* 0x000fe400078f08ff */
[----:B------:R-:W-:Y:S02]  /*0730*/  ISETP.EQ.AND P1, PT, R5, RZ, P1 ;  /* 0x000000ff0500720c */ /* 0x000fe40000f22270 */
[----:B------:R-:W-:Y:S02]  /*0740*/  @P4 SHF.R.S32.HI R2, RZ, 0x1, R2 ;  /* 0x00000001ff024819 */ /* 0x000fe40000011402 */
[----:B------:R-:W-:-:S02]  /*0750*/  ISETP.GE.U32.AND P6, PT, R6, 0x2, PT ;  /* 0x000000020600780c */ /* 0x000fc40003fc6070 */
[----:B------:R-:W-:Y:S02]  /*0760*/  @P4 ISETP.NE.AND P5, PT, R2, R9, PT ;  /* 0x000000090200420c */ /* 0x000fe40003fa5270 */
[----:B------:R-:W-:Y:S02]  /*0770*/  SEL R9, RZ, 0x1, !P0 ;  /* 0x00000001ff097807 */ /* 0x000fe40004000000 */
[----:B------:R-:W-:Y:S02]  /*0780*/  @P4 SEL R22, RZ, 0x1, P5 ;  /* 0x00000001ff164807 */ /* 0x000fe40002800000 */
[----:B------:R-:W-:Y:S01]  /*0790*/  SEL R19, RZ, 0x1, !P1 ;  /* 0x00000001ff137807 */ /* 0x000fe20004800000 */
[----:B------:R0:W2:Y:S01]  /*07a0*/  @!UP1 SYNCS.EXCH.64 URZ, [UR6+0x68], UR4 ;  /* 0x00006804063f95b2 */ /* 0x0000a20008000100 */
[----:B------:R-:W-:Y:S01]  /*07b0*/  LOP3.LUT R22, R22, R9, RZ, 0xc0, !PT ;  /* 0x0000000916167212 */ /* 0x000fe200078ec0ff */
[----:B------:R-:W-:Y:S01]  /*07c0*/  NOP ;  /* 0x0000000000007918 */ /* 0x000fe20000000000 */
[----:B------:R-:W-:Y:S01]  /*07d0*/  SEL R19, R19, 0x2, P6 ;  /* 0x0000000213137807 */ /* 0x000fe20003000000 */
[----:B------:R-:W-:Y:S06]  /*07e0*/  @!P2 BRA `(.L_x_3) ;  /* 0x000000000008a947 */ /* 0x000fec0003800000 */
[----:B-12-4-:R-:W-:Y:S01]  /*07f0*/  UCGABAR_ARV ;  /* 0x00000000000079c7 */ /* 0x016fe20008000000 */
[----:B------:R-:W-:Y:S05]  /*0800*/  BRA `(.L_x_4) ;  /* 0x0000000000047947 */ /* 0x000fea0003800000 */
.L_x_3:
[----:B-12-4-:R-:W-:Y:S01]  /*0810*/  NOP ;  /* 0x0000000000007918 */ /* 0x016fe20000000000 */
.L_x_4:
[----:B------:R-:W1:Y:S01]  /*0820*/  LDC R2, c[0x0][0x65c] ;  /* 0x00019700ff027b82 */ /* 0x000e620000000800 */
[----:B------:R-:W-:Y:S02]  /*0830*/  IMAD.U32 R8, RZ, RZ, UR8 ;  /* 0x00000008ff087e24 */ /* 0x000fe4000f8e00ff */
[----:B------:R-:W-:Y:S01]  /*0840*/  IMAD.MOV.U32 R9, RZ, RZ, RZ ;  /* 0x000000ffff097224 */ /* 0x000fe200078e00ff */
[----:B-1----:R-:W-:-:S04]  /*0850*/  ISETP.NE.AND P1, PT, R2, 0x1, PT ;  /* 0x000000010200780c */ /* 0x002fc80003f25270 */
[----:B------:R-:W-:-:S09]  /*0860*/  P2R R5, PR, RZ, 0x2 ;  /* 0x00000002ff057803 */ /* 0x000fd20000000000 */
[----:B------:R-:W1:Y:S01]  /*0870*/  @P1 LDC R17, c[0x0][0x10] ;  /* 0x00000400ff111b82 */ /* 0x000e620000000800 */
[----:B------:R-:W-:Y:S02]  /*0880*/  @P1 IMAD.MOV.U32 R5, RZ, RZ, RZ ;  /* 0x000000ffff051224 */ /* 0x000fe400078e00ff */
[----:B------:R-:W-:-:S05]  /*0890*/  @P1 IMAD.MOV.U32 R13, RZ, RZ, RZ ;  /* 0x000000ffff0d1224 */ /* 0x000fca00078e00ff */
[----:B------:R-:W2:Y:S01]  /*08a0*/  @!P1 LDC R11, c[0x0][0xc] ;  /* 0x00000300ff0b9b82 */ /* 0x000ea20000000800 */
[----:B-1----:R-:W-:-:S04]  /*08b0*/  @P1 IMAD.WIDE.U32 R16, R17, UR8, R4 ;  /* 0x0000000811101c25 */ /* 0x002fc8000f8e0004 */
[----:B------:R-:W-:Y:S02]  /*08c0*/  @P1 IMAD.IADD R17, R17, 0x1, R13 ;  /* 0x0000000111111824 */ /* 0x000fe400078e020d */
[----:B--2---:R-:W-:-:S04]  /*08d0*/  @!P1 IMAD.WIDE.U32 R8, R4, R11, R8 ;  /* 0x0000000b04089225 */ /* 0x004fc800078e0008 */
[----:B------:R-:W-:Y:S01]  /*08e0*/  @!P1 IMAD.MOV.U32 R16, RZ, RZ, R8 ;  /* 0x000000ffff109224 */ /* 0x000fe200078e0008 */
[----:B------:R-:W-:Y:S01]  /*08f0*/  @!P1 MOV R17, R9 ;  /* 0x0000000900119202 */ /* 0x000fe20000000f00 */
[----:B------:R-:W-:Y:S06]  /*0900*/  @!P2 BRA `(.L_x_5) ;  /* 0x00000000000ca947 */ /* 0x000fec0003800000 */
[----:B------:R-:W-:Y:S01]  /*0910*/  UCGABAR_WAIT ;  /* 0x0000000000007dc7 */ /* 0x000fe20008000000 */
[----:B------:R-:W-:Y:S01]  /*0920*/  CCTL.IVALL ;  /* 0x00000000ff00798f */ /* 0x000fe20002000000 */
[----:B------:R-:W-:Y:S05]  /*0930*/  BRA `(.L_x_6) ;  /* 0x0000000000047947 */ /* 0x000fea0003800000 */
.L_x_5:
[----:B------:R-:W-:Y:S06]  /*0940*/  BAR.SYNC.DEFER_BLOCKING 0x0 ;  /* 0x0000000000007b1d */ /* 0x000fec0000010000 */
.L_x_6:
[----:B------:R-:W-:Y:S05]  /*0950*/  @!P3 BRA `(.L_x_7) ;  /* 0x000000ac0008b947 */ /* 0x000fea0003800000 */
[----:B------:R-:W-:-:S13]  /*0960*/  ISETP.GT.U32.AND P0, PT, R6, 0x1, PT ;  /* 0x000000010600780c */ /* 0x000fda0003f04070 */
[----:B0-----:R-:W-:Y:S05]  /*0970*/  @P0 EXIT ;  /* 0x000000000000094d */ /* 0x001fea0003800000 */
[----:B------:R-:W-:Y:S01]  /*0980*/  ULDC.64 UR4, c[0x0][0x650] ;  /* 0x0001940000047ab9 */ /* 0x000fe20000000a00 */
[----:B------:R-:W-:Y:S01]  /*0990*/  PRMT R0, RZ, 0x7610, R0 ;  /* 0x00007610ff007816 */ /* 0x000fe20000000000 */
[----:B------:R-:W-:Y:S01]  /*09a0*/  IMAD.MOV.U32 R153, RZ, RZ, -0x1 ;  /* 0xffffffffff997424 */ /* 0x000fe200078e00ff */
[----:B------:R-:W-:Y:S01]  /*09b0*/  ISETP.GE.U32.AND P0, PT, R16, UR4, PT ;  /* 0x0000000410007c0c */ /* 0x000fe2000bf06070 */
[----:B------:R-:W-:Y:S02]  /*09c0*/  IMAD.MOV.U32 R154, RZ, RZ, -0x1 ;  /* 0xffffffffff9a7424 */ /* 0x000fe400078e00ff */
[----:B------:R-:W-:Y:S01]  /*09d0*/  IMAD.MOV.U32 R23, RZ, RZ, -0x1 ;  /* 0xffffffffff177424 */ /* 0x000fe200078e00ff */
[----:B------:R-:W-:-:S13]  /*09e0*/  ISETP.GE.U32.AND.EX P0, PT, R17, UR5, PT, P0 ;  /* 0x0000000511007c0c */ /* 0x000fda000bf06100 */
[----:B------:R-:W-:Y:S05]  /*09f0*/  @P0 BRA `(.L_x_8) ;  /* 0x00000004002c0947 */ /* 0x000fea0003800000 */
[----:B------:R-:W0:Y:S01]  /*0a00*/  LDC.64 R20, c[0x0][0x628] ;  /* 0x00018a00ff147b82 */ /* 0x000e220000000a00 */
[----:B------:R-:W-:Y:S02]  /*0a10*/  IMAD.MOV.U32 R8, RZ, RZ, R16 ;  /* 0x000000ffff087224 */ /* 0x000fe400078e0010 */
[----:B------:R-:W-:-:S05]  /*0a20*/  IMAD.MOV.U32 R9, RZ, RZ, R17 ;  /* 0x000000ffff097224 */ /* 0x000fca00078e0011 */
[----:B------:R-:W1:Y:S08]  /*0a30*/  LDC R0, c[0x0][0x630] ;  /* 0x00018c00ff007b82 */ /* 0x000e700000000800 */
[----:B------:R-:W2:Y:S01]  /*0a40*/  LDC.64 R26, c[0x0][0x620] ;  /* 0x00018800ff1a7b82 */ /* 0x000ea20000000a00 */
[----:B0-----:R-:W-:-:S04]  /*0a50*/  ISETP.NE.U32.AND P0, PT, R20, RZ, PT ;  /* 0x000000ff1400720c */ /* 0x001fc80003f05070 */
[----:B------:R-:W-:-:S13]  /*0a60*/  ISETP.NE.AND.EX P0, PT, R21, RZ, PT, P0 ;  /* 0x000000ff1500720c */ /* 0x000fda0003f05300 */
[----:B-12---:R-:W-:Y:S05]  /*0a70*/  @!P0 BRA `(.L_x_9) ;  /* 0x0000000000288947 */ /* 0x006fea0003800000 */
[----:B------:R-:W0:Y:S02]  /*0a80*/  LDC R13, c[0x0][0x634] ;  /* 0x00018d00ff0d7b82 */ /* 0x000e240000000800 */
[----:B0-----:R-:W-:-:S05]  /*0a90*/  IADD3 R13, P0, R16, R13, RZ ;  /* 0x0000000d100d7210 */ /* 0x001fca0007f1e0ff */
[----:B------:R-:W-:-:S04]  /*0aa0*/  IMAD.X R15, RZ, RZ, R17, P0 ;  /* 0x000000ffff0f7224 */ /* 0x000fc800000e0611 */
[----:B------:R-:W-:-:S04]  /*0ab0*/  IMAD.WIDE.U32 R8, R15, R20, RZ ;  /* 0x000000140f087225 */ /* 0x000fc800078e00ff */
[----:B------:R-:W-:-:S04]  /*0ac0*/  IMAD.WIDE.U32 R10, P0, R13, R21, R8 ;  /* 0x000000150d0a7225 */ /* 0x000fc80007800008 */
[----:B------:R-:W-:-:S04]  /*0ad0*/  IMAD.WIDE.U32 R8, R13, R20, RZ ;  /* 0x000000140d087225 */ /* 0x000fc800078e00ff */
[----:B------:R-:W-:Y:S01]  /*0ae0*/  IMAD.X R13, RZ, RZ, RZ, P0 ;  /* 0x000000ffff0d7224 */ /* 0x000fe200000e06ff */
[----:B------:R-:W-:Y:S01]  /*0af0*/  IADD3 RZ, P0, R9, R10, RZ ;  /* 0x0000000a09ff7210 */ /* 0x000fe20007f1e0ff */
[----:B------:R-:W-:-:S04]  /*0b00*/  IMAD.MOV.U32 R12, RZ, RZ, R11 ;  /* 0x000000ffff0c7224 */ /* 0x000fc800078e000b */
[----:B------:R-:W-:-:S08]  /*0b10*/  IMAD.WIDE.U32.X R8, R15, R21, R12, P0 ;  /* 0x000000150f087225 */ /* 0x000fd000000e040c */
.L_x_9:
[----:B------:R-:W0:Y:S01]  /*0b20*/  LDC.64 R20, c[0x0][0x640] ;  /* 0x00019000ff147b82 */ /* 0x000e220000000a00 */
[--C-:B------:R-:W-:Y:S01]  /*0b30*/  SHF.R.U64 R28, R8, R0, R9.reuse ;  /* 0x00000000081c7219 */ /* 0x100fe20000001209 */
[----:B------:R-:W-:Y:S01]  /*0b40*/  IMAD R30, R7, R24, R4 ;  /* 0x00000018071e7224 */ /* 0x000fe200078e0204 */
[----:B------:R-:W-:Y:S01]  /*0b50*/  SHF.R.U32.HI R0, RZ, R0, R9 ;  /* 0x00000000ff007219 */ /* 0x000fe20000011609 */
[----:B------:R-:W-:Y:S01]  /*0b60*/  IMAD.MOV.U32 R23, RZ, RZ, 0x1 ;  /* 0x00000001ff177424 */ /* 0x000fe200078e00ff */
[----:B------:R-:W-:-:S03]  /*0b70*/  IADD3 R5, P0, RZ, -R28, RZ ;  /* 0x8000001cff057210 */ /* 0x000fc60007f1e0ff */
[----:B------:R-:W1:Y:S01]  /*0b80*/  LDC R6, c[0x0][0x618] ;  /* 0x00018600ff067b82 */ /* 0x000e620000000800 */
[----:B------:R-:W-:-:S05]  /*0b90*/  IADD3.X R9, RZ, ~R0, RZ, P0, !PT ;  /* 0x80000000ff097210 */ /* 0x000fca00007fe4ff */
[-C--:B------:R-:W-:Y:S02]  /*0ba0*/  IMAD R0, R9, R26.reuse, RZ ;  /* 0x0000001a09007224 */ /* 0x080fe400078e02ff */
[----:B------:R-:W2:Y:S01]  /*0bb0*/  LDC R11, c[0x0][0x608] ;  /* 0x00018200ff0b7b82 */ /* 0x000ea20000000800 */
[----:B------:R-:W-:-:S04]  /*0bc0*/  IMAD.WIDE.U32 R8, R5, R26, R16 ;  /* 0x0000001a05087225 */ /* 0x000fc800078e0010 */
[----:B------:R-:W-:-:S03]  /*0bd0*/  IMAD R5, R5, R27, R0 ;  /* 0x0000001b05057224 */ /* 0x000fc600078e0200 */
[----:B------:R-:W3:Y:S01]  /*0be0*/  LDC R12, c[0x0][0x658] ;  /* 0x00019600ff0c7b82 */ /* 0x000ee20000000800 */
[----:B0-----:R-:W-:Y:S01]  /*0bf0*/  ISETP.NE.U32.AND P0, PT, R20, RZ, PT ;  /* 0x000000ff1400720c */ /* 0x001fe20003f05070 */
[----:B------:R-:W-:Y:S02]  /*0c00*/  IMAD.IADD R5, R9, 0x1, R5 ;  /* 0x0000000109057824 */ /* 0x000fe400078e0205 */
[----:B------:R-:W-:Y:S01]  /*0c10*/  IMAD.MOV.U32 R9, RZ, RZ, -0x1 ;  /* 0xffffffffff097424 */ /* 0x000fe200078e00ff */
[----:B------:R-:W-:-:S03]  /*0c20*/  ISETP.NE.AND.EX P0, PT, R21, RZ, PT, P0 ;  /* 0x000000ff1500720c */ /* 0x000fc60003f05300 */
[----:B------:R-:W0:Y:S01]  /*0c30*/  LDC R15, c[0x0][0x600] ;  /* 0x00018000ff0f7b82 */ /* 0x000e220000000800 */
[-CC-:B-1----:R-:W-:Y:S02]  /*0c40*/  SHF.R.U64 R13, R8, R6.reuse, R5.reuse ;  /* 0x00000006080d7219 */ /* 0x182fe40000001205 */
[----:B------:R-:W-:-:S05]  /*0c50*/  SHF.R.U32.HI R0, RZ, R6, R5 ;  /* 0x00000006ff007219 */ /* 0x000fca0000011605 */
[----:B------:R-:W1:Y:S01]  /*0c60*/  LDC R14, c[0x0][0x648] ;  /* 0x00019200ff0e7b82 */ /* 0x000e620000000800 */
[-CC-:B--2---:R-:W-:Y:S02]  /*0c70*/  SHF.R.U64 R27, R13, R11.reuse, R0.reuse ;  /* 0x0000000b0d1b7219 */ /* 0x184fe40000001200 */
[----:B------:R-:W-:-:S05]  /*0c80*/  SHF.R.U32.HI R5, RZ, R11, R0 ;  /* 0x0000000bff057219 */ /* 0x000fca0000011600 */
[----:B------:R-:W2:Y:S01]  /*0c90*/  LDC R26, c[0x0][0x638] ;  /* 0x00018e00ff1a7b82 */ /* 0x000ea20000000800 */
[-CC-:B---3--:R-:W-:Y:S02]  /*0ca0*/  SHF.R.U64 R24, R27, R12.reuse, R5.reuse ;  /* 0x0000000c1b187219 */ /* 0x188fe40000001205 */
[-C--:B------:R-:W-:Y:S02]  /*0cb0*/  SHF.L.U32 R0, R9, R12.reuse, RZ ;  /* 0x0000000c09007219 */ /* 0x080fe400000006ff */
[----:B------:R-:W-:Y:S01]  /*0cc0*/  SHF.R.U32.HI R5, RZ, R12, R5 ;  /* 0x0000000cff057219 */ /* 0x000fe20000011605 */
[----:B------:R-:W-:Y:S01]  /*0cd0*/  IMAD.MOV.U32 R4, RZ, RZ, R24 ;  /* 0x000000ffff047224 */ /* 0x000fe200078e0018 */
[----:B------:R-:W-:Y:S01]  /*0ce0*/  LOP3.LUT R10, RZ, R0, RZ, 0x33, !PT ;  /* 0x00000000ff0a7212 */ /* 0x000fe200078e33ff */
[----:B------:R-:W3:Y:S01]  /*0cf0*/  LDC R25, c[0x0][0x610] ;  /* 0x00018400ff197b82 */ /* 0x000ee20000000800 */
[----:B------:R-:W-:Y:S05]  /*0d00*/  @!P0 BRA `(.L_x_10) ;  /* 0x0000000000288947 */ /* 0x000fea0003800000 */
[----:B------:R-:W4:Y:S02]  /*0d10*/  LDC R9, c[0x0][0x64c] ;  /* 0x00019300ff097b82 */ /* 0x000f240000000800 */
[----:B----4-:R-:W-:-:S05]  /*0d20*/  IADD3 R9, P0, R24, R9, RZ ;  /* 0x0000000918097210 */ /* 0x010fca0007f1e0ff */
        /* <DEDUP_REMOVED lines=8> */
.L_x_10:
[----:B-1----:R-:W-:Y:S01]  /*0db0*/  SHF.R.U64 R4, R4, R14, R5 ;  /* 0x0000000e04047219 */ /* 0x002fe20000001205 */
[----:B0-----:R-:W-:Y:S01]  /*0dc0*/  VIADD R6, R15, 0xffffffff ;  /* 0xffffffff0f067836 */ /* 0x001fe20000000000 */
[----:B------:R-:W-:Y:S01]  /*0dd0*/  SHF.L.U32 R0, R23, R12, RZ ;  /* 0x0000000c17007219 */ /* 0x000fe200000006ff */
[----:B------:R-:W-:Y:S01]  /*0de0*/  IMAD.MOV.U32 R23, RZ, RZ, R28 ;  /* 0x000000ffff177224 */ /* 0x000fe200078e001c */
[----:B------:R-:W-:Y:S02]  /*0df0*/  LOP3.LUT R5, R27, R10, RZ, 0xc0, !PT ;  /* 0x0000000a1b057212 */ /* 0x000fe400078ec0ff */
[----:B------:R-:W-:Y:S02]  /*0e00*/  IADD3 R7, -R4, RZ, RZ ;  /* 0x000000ff04077210 */ /* 0x000fe40007ffe1ff */
[----:B------:R-:W-:Y:S01]  /*0e10*/  SEL R3, R3, R30, !P1 ;  /* 0x0000001e03037207 */ /* 0x000fe20004800000 */
[----:B------:R-:W-:Y:S01]  /*0e20*/  IMAD R4, R0, R4, R5 ;  /* 0x0000000400047224 */ /* 0x000fe200078e0205 */
[----:B------:R-:W-:Y:S01]  /*0e30*/  LOP3.LUT R6, R13, R6, RZ, 0xc0, !PT ;  /* 0x000000060d067212 */ /* 0x000fe200078ec0ff */
[----:B--2---:R-:W-:-:S02]  /*0e40*/  IMAD R0, R7, R26, R24 ;  /* 0x0000001a07007224 */ /* 0x004fc400078e0218 */
[----:B---3--:R-:W-:Y:S02]  /*0e50*/  IMAD R3, R4, R25, R3 ;  /* 0x0000001904037224 */ /* 0x008fe400078e0203 */
[----:B------:R-:W-:Y:S02]  /*0e60*/  IMAD.MOV.U32 R5, RZ, RZ, 0x1 ;  /* 0x00000001ff057424 */ /* 0x000fe400078e00ff */
[----:B------:R-:W-:-:S03]  /*0e70*/  IMAD R4, R0, R15, R6 ;  /* 0x0000000f00047224 */ /* 0x000fc600078e0206 */
[----:B------:R-:W-:Y:S02]  /*0e80*/  PRMT R0, R5, 0x7610, R0 ;  /* 0x0000761005007816 */ /* 0x000fe40000000000 */
[----:B------:R-:W-:Y:S02]  /*0e90*/  SEL R154, R4, R3, !P1 ;  /* 0x00000003049a7207 */ /* 0x000fe40004800000 */
[----:B------:R-:W-:-:S07]  /*0ea0*/  SEL R153, R3, R4, !P1 ;  /* 0x0000000403997207 */ /* 0x000fce0004800000 */
.L_x_8:
[----:B------:R-:W-:-:S08]  /*0eb0*/  NOP ;  /* 0x0000000000007918 */ /* 0x000fd00000000000 */
[----:B------:R-:W0:Y:S02]  /*0ec0*/  USETMAXREG.TRY_ALLOC.CTAPOOL UP0, 0xe8 ;  /* 0x000000e8000079c8 */ /* 0x000e240008000600 */
[----:B0-----:R-:W-:-:S13]  /*0ed0*/  PLOP3.LUT P0, PT, PT, PT, UP0, 0x80, 0x0 ;  /* 0x000000000000781c */ /* 0x001fda0003f0f008 */
[----:B------:R-:W-:Y:S05]  /*0ee0*/  @!P0 BRA `(.L_x_8) ;  /* 0xfffffffc00f08947 */ /* 0x000fea000383ffff */
[----:B------:R-:W-:Y:S01]  /*0ef0*/  ULDC.64 UR4, c[0x0][0x598] ;  /* 0x0001660000047ab9 */ /* 0x000fe20000000a00 */
[----:B------:R-:W-:Y:S01]  /*0f00*/  ULDC.64 UR36, c[0x0][0x208] ;  /* 0x0000820000247ab9 */ /* 0x000fe20000000a00 */
[----:B------:R-:W-:-:S04]  /*0f10*/  ISETP.NE.U32.AND P0, PT, RZ, UR4, PT ;  /* 0x00000004ff007c0c */ /* 0x000fc8000bf05070 */
[----:B------:R-:W-:-:S13]  /*0f20*/  ISETP.NE.AND.EX P0, PT, RZ, UR5, PT, P0 ;  /* 0x00000005ff007c0c */ /* 0x000fda000bf05300 */
[----:B------:R-:W-:Y:S05]  /*0f30*/  @!P0 BRA `(.L_x_11) ;  /* 0x00000000001c8947 */ /* 0x000fea0003800000 */
[----:B------:R-:W0:Y:S02]  /*0f40*/  LDC.64 R4, c[0x0][0x598] ;  /* 0x00016600ff047b82 */ /* 0x000e240000000a00 */
[----:B0-----:R-:W2:Y:S02]  /*0f50*/  LDG.E.64 R4, desc[UR36][R4.64] ;  /* 0x0000002404047981 */ /* 0x001ea4000c1e1b00 */
[----:B--2---:R-:W-:-:S04]  /*0f60*/  ISETP.NE.U32.AND P0, PT, R4, RZ, PT ;  /* 0x000000ff0400720c */ /* 0x004fc80003f05070 */
[----:B------:R-:W-:-:S13]  /*0f70*/  ISETP.NE.AND.EX P0, PT, R5, RZ, PT, P0 ;  /* 0x000000ff0500720c */ /* 0x000fda0003f05300 */
[----:B------:R-:W-:Y:S05]  /*0f80*/  @!P0 BRA `(.L_x_11) ;  /* 0x0000000000088947 */ /* 0x000fea0003800000 */
[----:B------:R0:W5:Y:S01]  /*0f90*/  LD.E R155, desc[UR36][R4.64] ;  /* 0x00000024049b7980 */ /* 0x000162000c101900 */
[----:B------:R-:W-:Y:S05]  /*0fa0*/  BRA `(.L_x_12) ;  /* 0x0000000000247947 */ /* 0x000fea0003800000 */
.L_x_11:
[----:B------:R-:W-:Y:S02]  /*0fb0*/  ULDC.64 UR4, c[0x0][0x588] ;  /* 0x0001620000047ab9 */ /* 0x000fe40000000a00 */
[----:B------:R-:W-:-:S04]  /*0fc0*/  ISETP.NE.U32.AND P0, PT, RZ, UR4, PT ;  /* 0x00000004ff007c0c */ /* 0x000fc8000bf05070 */
[----:B------:R-:W-:-:S13]  /*0fd0*/  ISETP.NE.AND.EX P0, PT, RZ, UR5, PT, P0 ;  /* 0x00000005ff007c0c */ /* 0x000fda000bf05300 */
[----:B------:R-:W-:Y:S05]  /*0fe0*/  @!P0 BRA `(.L_x_13) ;  /* 0x00000000000c8947 */ /* 0x000fea0003800000 */
[----:B------:R-:W0:Y:S02]  /*0ff0*/  LDC.64 R4, c[0x0][0x588] ;  /* 0x00016200ff047b82 */ /* 0x000e240000000a00 */
[----:B0-----:R1:W5:Y:S01]  /*1000*/  LDG.E R155, desc[UR36][R4.64] ;  /* 0x00000024049b7981 */ /* 0x001362000c1e1900 */
[----:B------:R-:W-:Y:S05]  /*1010*/  BRA `(.L_x_12) ;  /* 0x0000000000087947 */ /* 0x000fea0003800000 */
.L_x_13:
[----:B------:R-:W-:Y:S02]  /*1020*/  ULDC UR4, c[0x0][0x580] ;  /* 0x0001600000047ab9 */ /* 0x000fe40000000800 */
[----:B------:R-:W-:-:S07]  /*1030*/  IMAD.U32 R155, RZ, RZ, UR4 ;  /* 0x00000004ff9b7e24 */ /* 0x000fce000f8e00ff */
.L_x_12:
[----:B------:R-:W-:Y:S02]  /*1040*/  ULDC.64 UR4, c[0x0][0x5a0] ;  /* 0x0001680000047ab9 */ /* 0x000fe40000000a00 */
[----:B------:R-:W-:-:S04]  /*1050*/  ISETP.NE.U32.AND P0, PT, RZ, UR4, PT ;  /* 0x00000004ff007c0c */ /* 0x000fc8000bf05070 */
[----:B------:R-:W-:-:S13]  /*1060*/  ISETP.NE.AND.EX P0, PT, RZ, UR5, PT, P0 ;  /* 0x00000005ff007c0c */ /* 0x000fda000bf05300 */
[----:B------:R-:W-:Y:S05]  /*1070*/  @!P0 BRA `(.L_x_14) ;  /* 0x00000000001c8947 */ /* 0x000fea0003800000 */
[----:B01----:R-:W0:Y:S02]  /*1080*/  LDC.64 R4, c[0x0][0x5a0] ;  /* 0x00016800ff047b82 */ /* 0x003e240000000a00 */
[----:B0-----:R-:W2:Y:S02]  /*1090*/  LDG.E.64 R4, desc[UR36][R4.64] ;  /* 0x0000002404047981 */ /* 0x001ea4000c1e1b00 */
[----:B--2---:R-:W-:-:S04]  /*10a0*/  ISETP.NE.U32.AND P0, PT, R4, RZ, PT ;  /* 0x000000ff0400720c */ /* 0x004fc80003f05070 */
[----:B------:R-:W-:-:S13]  /*10b0*/  ISETP.NE.AND.EX P0, PT, R5, RZ, PT, P0 ;  /* 0x000000ff0500720c */ /* 0x000fda0003f05300 */
[----:B------:R-:W-:Y:S05]  /*10c0*/  @!P0 BRA `(.L_x_14) ;  /* 0x0000000000088947 */ /* 0x000fea0003800000 */
[----:B------:R0:W5:Y:S01]  /*10d0*/  LD.E R156, desc[UR36][R4.64] ;  /* 0x00000024049c7980 */ /* 0x000162000c101900 */
[----:B------:R-:W-:Y:S05]  /*10e0*/  BRA `(.L_x_15) ;  /* 0x0000000000247947 */ /* 0x000fea0003800000 */
.L_x_14:
[----:B------:R-:W-:Y:S02]  /*10f0*/  ULDC.64 UR4, c[0x0][0x590] ;  /* 0x0001640000047ab9 */ /* 0x000fe40000000a00 */
[----:B------:R-:W-:-:S04]  /*1100*/  ISETP.NE.U32.AND P0, PT, RZ, UR4, PT ;  /* 0x00000004ff007c0c */ /* 0x000fc8000bf05070 */
[----:B------:R-:W-:-:S13]  /*1110*/  ISETP.NE.AND.EX P0, PT, RZ, UR5, PT, P0 ;  /* 0x00000005ff007c0c */ /* 0x000fda000bf05300 */
[----:B------:R-:W-:Y:S05]  /*1120*/  @!P0 BRA `(.L_x_16) ;  /* 0x00000000000c8947 */ /* 0x000fea0003800000 */
[----:B------:R-:W2:Y:S02]  /*1130*/  LDC.64 R156, c[0x0][0x590] ;  /* 0x00016400ff9c7b82 */ /* 0x000ea40000000a00 */
[----:B--2---:R2:W5:Y:S01]  /*1140*/  LDG.E R156, desc[UR36][R156.64] ;  /* 0x000000249c9c7981 */ /* 0x004562000c1e1900 */
[----:B------:R-:W-:Y:S05]  /*1150*/  BRA `(.L_x_15) ;  /* 0x0000000000087947 */ /* 0x000fea0003800000 */
.L_x_16:
[----:B------:R-:W-:Y:S02]  /*1160*/  ULDC UR4, c[0x0][0x584] ;  /* 0x0001610000047ab9 */ /* 0x000fe40000000800 */
[----:B------:R-:W-:-:S07]  /*1170*/  IMAD.U32 R156, RZ, RZ, UR4 ;  /* 0x00000004ff9c7e24 */ /* 0x000fce000f8e00ff */
.L_x_15:
[----:B------:R-:W-:-:S13]  /*1180*/  LOP3.LUT P0, RZ, R0, 0xff, RZ, 0xc0, !PT ;  /* 0x000000ff00ff7812 */ /* 0x000fda000780c0ff */
[----:B------:R-:W-:Y:S05]  /*1190*/  @!P0 EXIT ;  /* 0x000000000000894d */ /* 0x000fea0003800000 */
[----:B------:R-:W-:Y:S01]  /*11a0*/  ULDC UR4, c[0x0][0x28c] ;  /* 0x0000a30000047ab9 */ /* 0x000fe20000000800 */
[----:B------:R-:W-:Y:S01]  /*11b0*/  LOP3.LUT R166, R19, 0x1, RZ, 0xfc, !PT ;  /* 0x0000000113a67812 */ /* 0x000fe200078efcff */
[----:B------:R-:W-:Y:S01]  /*11c0*/  UIADD3 UR4, UR4, 0x7f, URZ ;  /* 0x0000007f04047890 */ /* 0x000fe2000fffe03f */
[----:B------:R-:W-:Y:S01]  /*11d0*/  UMOV UR38, URZ ;  /* 0x0000003f00267c82 */ /* 0x000fe20008000000 */
[----:B------:R-:W-:Y:S02]  /*11e0*/  UMOV UR39, URZ ;  /* 0x0000003f00277c82 */ /* 0x000fe40008000000 */
[----:B------:R-:W-:-:S04]  /*11f0*/  USHF.R.S32.HI UR5, URZ, 0x1f, UR4 ;  /* 0x0000001f3f057899 */ /* 0x000fc80008011404 */
[----:B------:R-:W-:-:S04]  /*1200*/  ULEA.HI UR5, UR5, UR4, URZ, 0x7 ;  /* 0x0000000405057291 */ /* 0x000fc8000f8f383f */
[----:B------:R-:W-:-:S12]  /*1210*/  USHF.R.S32.HI UR40, URZ, 0x7, UR5 ;  /* 0x000000073f287899 */ /* 0x000fd80008011405 */
.L_x_290:
[----:B------:R-:W-:Y:S01]  /*1220*/  LOP3.LUT R0, R18, 0x80, RZ, 0xc0, !PT ;  /* 0x0000008012007812 */ /* 0x000fe200078ec0ff */
[----:B---3--:R-:W3:Y:S01]  /*1230*/  S2UR UR7, SR_CgaCtaId ;  /* 0x00000000000779c3 */ /* 0x008ee20000008800 */
[----:B------:R-:W-:Y:S02]  /*1240*/  UMOV UR6, 0x400 ;  /* 0x0000040000067882 */ /* 0x000fe40000000000 */
[----:B------:R-:W-:-:S06]  /*1250*/  SHF.R.U32.HI R0, RZ, 0x7, R0 ;  /* 0x00000007ff007819 */ /* 0x000fcc0000011600 */
[----:B----4-:R-:W4:Y:S01]  /*1260*/  SHFL.IDX PT, R0, R0, RZ, 0x1f ;  /* 0x00001fff00007589 */ /* 0x010f2200000e0000 */
[----:B---3--:R-:W-:Y:S01]  /*1270*/  ULEA UR6, UR7, UR6, 0x18 ;  /* 0x0000000607067291 */ /* 0x008fe2000f8ec03f */
[----:B----4-:R-:W-:-:S13]  /*1280*/  R2UR UR4, R0 ;  /* 0x00000000000472ca */ /* 0x010fda00000e0000 */
[----:B------:R-:W-:-:S04]  /*1290*/  ULEA.HI UR5, UR4, UR4, URZ, 0x1 ;  /* 0x0000000404057291 */ /* 0x000fc8000f8f083f */
[----:B------:R-:W-:-:S04]  /*12a0*/  ULOP3.LUT UR5, UR5, 0x7fffe, URZ, 0xc0, !UPT ;  /* 0x0007fffe05057892 */ /* 0x000fc8000f8ec03f */
[----:B------:R-:W-:-:S03]  /*12b0*/  UIADD3 UR5, UR4, -UR5, URZ ;  /* 0x8000000504057290 */ /* 0x000fc6000fffe03f */
[----:B------:R-:W-:Y:S01]  /*12c0*/  ULDC UR4, c[0x0][0x28c] ;  /* 0x0000a30000047ab9 */ /* 0x000fe20000000800 */
[----:B------:R-:W-:Y:S01]  /*12d0*/  ULEA UR5, UR5, UR6, 0xd ;  /* 0x0000000605057291 */ /* 0x000fe2000f8e683f */
[----:B------:R-:W-:-:S03]  /*12e0*/  ISETP.LT.AND P0, PT, RZ, UR4, PT ;  /* 0x00000004ff007c0c */ /* 0x000fc6000bf01270 */
[----:B------:R-:W-:-:S04]  /*12f0*/  UIADD3 UR5, UR5, 0x100, URZ ;  /* 0x0000010005057890 */ /* 0x000fc8000fffe03f */
[----:B------:R-:W-:-:S04]  /*1300*/  USHF.R.U32.HI UR5, URZ, 0x4, UR5 ;  /* 0x000000043f057899 */ /* 0x000fc80008011605 */
[----:B------:R-:W-:Y:S02]  /*1310*/  ULOP3.LUT UR41, UR5, 0x3fff, URZ, 0xc0, !UPT ;  /* 0x00003fff05297892 */ /* 0x000fe4000f8ec03f */
[----:B-12---:R-:W-:Y:S10]  /*1320*/  @P0 BRA `(.L_x_17) ;  /* 0x0000000000400947 */ /* 0x006ff40003800000 */
[----:B------:R-:W-:Y:S01]  /*1330*/  MOV R0, 0x0 ;  /* 0x0000000000007802 */ /* 0x000fe20000000f00 */
[----:B------:R-:W-:Y:S01]  /*1340*/  ULDC.64 UR4, c[0x4][0x68] ;  /* 0x01001a0000047ab9 */ /* 0x000fe20000000a00 */
[----:B------:R-:W-:Y:S01]  /*1350*/  ULDC.64 UR6, c[0x4][0x8] ;  /* 0x0100020000067ab9 */ /* 0x000fe20000000a00 */
[----:B01----:R-:W-:Y:S01]  /*1360*/  IMAD.U32 R4, RZ, RZ, UR4 ;  /* 0x00000004ff047e24 */ /* 0x003fe2000f8e00ff */
[----:B------:R0:W1:Y:S01]  /*1370*/  LDC.64 R14, c[0x4][R0] ;  /* 0x01000000000e7b82 */ /* 0x0000620000000a00 */
[----:B------:R-:W-:Y:S01]  /*1380*/  IMAD.U32 R5, RZ, RZ, UR5 ;  /* 0x00000005ff057e24 */ /* 0x000fe2000f8e00ff */
[----:B------:R-:W-:Y:S01]  /*1390*/  ULDC.64 UR4, c[0x4][0x70] ;  /* 0x01001c0000047ab9 */ /* 0x000fe20000000a00 */
[----:B------:R-:W-:Y:S01]  /*13a0*/  MOV R10, UR6 ;  /* 0x00000006000a7c02 */ /* 0x000fe20008000f00 */
[----:B------:R-:W-:Y:S02]  /*13b0*/  IMAD.U32 R6, RZ, RZ, UR4 ;  /* 0x00000004ff067e24 */ /* 0x000fe4000f8e00ff */
[----:B------:R-:W-:-:S02]  /*13c0*/  IMAD.U32 R7, RZ, RZ, UR5 ;  /* 0x00000005ff077e24 */ /* 0x000fc4000f8e00ff */
[----:B------:R-:W-:Y:S02]  /*13d0*/  IMAD.U32 R11, RZ, RZ, UR7 ;  /* 0x00000007ff0b7e24 */ /* 0x000fe4000f8e00ff */
[----:B------:R-:W-:Y:S02]  /*13e0*/  IMAD.MOV.U32 R8, RZ, RZ, 0x1e1 ;  /* 0x000001e1ff087424 */ /* 0x000fe400078e00ff */
[----:B------:R-:W-:Y:S02]  /*13f0*/  IMAD.MOV.U32 R12, RZ, RZ, 0x1 ;  /* 0x00000001ff0c7424 */ /* 0x000fe400078e00ff */
[----:B0-----:R-:W-:-:S07]  /*1400*/  IMAD.MOV.U32 R13, RZ, RZ, RZ ;  /* 0x000000ffff0d7224 */ /* 0x001fce00078e00ff */
[----:B------:R-:W-:-:S07]  /*1410*/  LEPC R20, `(.L_x_17) ;  /* 0x000000001014794e */ /* 0x000fce0000000000 */
[----:B-12--5:R-:W-:Y:S05]  /*1420*/  CALL.ABS.NOINC R14 ;  /* 0x000000000e007343 */ /* 0x026fea0003c00000 */
.L_x_17:
[----:B------:R-:W-:-:S13]  /*1430*/  ISETP.NE.AND P0, PT, R166, 0x3, PT ;  /* 0x00000003a600780c */ /* 0x000fda0003f05270 */
[----:B------:R-:W-:Y:S05]  /*1440*/  @!P0 BRA `(.L_x_18) ;  /* 0x0000000000048947 */ /* 0x000fea0003800000 */
[----:B------:R-:W-:Y:S01]  /*1450*/  BPT.TRAP 0x1 ;  /* 0x000000040000795c */ /* 0x000fe20000300000 */
.L_x_18:
[----:B------:R-:W3:Y:S01]  /*1460*/  S2UR UR5, SR_CgaCtaId ;  /* 0x00000000000579c3 */ /* 0x000ee20000008800 */
[----:B------:R-:W-:Y:S01]  /*1470*/  UMOV UR4, 0x400 ;  /* 0x0000040000047882 */ /* 0x000fe20000000000 */
[----:B------:R-:W-:Y:S02]  /*1480*/  IMAD.U32 R0, RZ, RZ, UR38 ;  /* 0x00000026ff007e24 */ /* 0x000fe4000f8e00ff */
[----:B------:R-:W-:-:S03]  /*1490*/  IMAD.U32 R3, RZ, RZ, UR39 ;  /* 0x00000027ff037e24 */ /* 0x000fc6000f8e00ff */
[----:B------:R-:W-:Y:S01]  /*14a0*/  SHF.L.U32 R0, R0, 0x1f, RZ ;  /* 0x0000001f00007819 */ /* 0x000fe200000006ff */
[----:B---3--:R-:W-:-:S06]  /*14b0*/  ULEA UR4, UR5, UR4, 0x18 ;  /* 0x0000000405047291 */ /* 0x008fcc000f8ec03f */
[----:B------:R-:W-:-:S04]  /*14c0*/  IMAD.U32 R6, RZ, RZ, UR4 ;  /* 0x00000004ff067e24 */ /* 0x000fc8000f8e00ff */
[----:B------:R-:W-:-:S04]  /*14d0*/  IMAD R3, R3, 0x8, R6 ;  /* 0x0000000803037824 */ /* 0x000fc800078e0206 */
[----:B------:R3:W4:Y:S01]  /*14e0*/  SYNCS.PHASECHK.TRANS64.TRYWAIT P1, [R3+URZ], R0 ;  /* 0x00000000030075a7 */ /* 0x000722000802017f */
[----:B------:R-:W-:Y:S05]  /*14f0*/  @!P0 BRA `(.L_x_19) ;  /* 0x0000000000048947 */ /* 0x000fea0003800000 */
[----:B------:R-:W-:Y:S01]  /*1500*/  BPT.TRAP 0x1 ;  /* 0x000000040000795c */ /* 0x000fe20000300000 */
.L_x_19:
[----:B----4-:R-:W-:Y:S05]  /*1510*/  @P1 BRA `(.L_x_20) ;  /* 0x0000000000081947 */ /* 0x010fea0003800000 */
[----:B------:R-:W4:Y:S02]  /*1520*/  SYNCS.PHASECHK.TRANS64.TRYWAIT P1, [R3+URZ], R0 ;  /* 0x00000000030075a7 */ /* 0x000f24000802017f */
[----:B----4-:R-:W-:Y:S05]  /*1530*/  @!P1 BRA `(.L_x_21) ;  /* 0x000000b400d09947 */ /* 0x010fea0003800000 */
.L_x_20:
[----:B------:R-:W-:-:S04]  /*1540*/  UISETP.LT.AND UP0, UPT, UR40, 0x1, UPT ;  /* 0x000000012800788c */ /* 0x000fc8000bf01270 */
[----:B------:R-:W-:-:S06]  /*1550*/  USEL UR4, UR40, 0x1, UP0 ;  /* 0x0000000128047887 */ /* 0x000fcc0008000000 */
[----:B---34-:R-:W-:Y:S01]  /*1560*/  MOV R0, UR4 ;  /* 0x0000000400007c02 */ /* 0x018fe20008000f00 */
[----:B------:R-:W-:Y:S05]  /*1570*/  WARPSYNC.ALL ;  /* 0x0000000000007948 */ /* 0x000fea0003800000 */
[----:B------:R-:W-:-:S04]  /*1580*/  IADD3 R0, -R0, UR40, RZ ;  /* 0x0000002800007c10 */ /* 0x000fc8000fffe1ff */
[----:B------:R-:W-:Y:S02]  /*1590*/  ISETP.GE.AND P1, PT, R0, 0x1, PT ;  /* 0x000000010000780c */ /* 0x000fe40003f26270 */
[----:B------:R-:W-:Y:S01]  /*15a0*/  R2UR UR4, R6 ;  /* 0x00000000060472ca */ /* 0x000fe200000e0000 */
[----:B------:R-:W-:Y:S01]  /*15b0*/  WARPGROUP.ARRIVE ;  /* 0x00000000000079c5 */ /* 0x000fe20000000000 */
[----:B------:R-:W-:Y:S01]  /*15c0*/  UMOV UR9, 0x40000040 ;  /* 0x4000004000097882 */ /* 0x000fe20000000000 */
[----:B------:R-:W-:Y:S01]  /*15d0*/  UMOV UR11, 0x40000040 ;  /* 0x40000040000b7882 */ /* 0x000fe20000000000 */
[----:B------:R-:W-:Y:S01]  /*15e0*/  UMOV UR13, 0x40000040 ;  /* 0x40000040000d7882 */ /* 0x000fe20000000000 */
[----:B------:R-:W-:-:S08]  /*15f0*/  UMOV UR15, UR11 ;  /* 0x0000000b000f7c82 */ /* 0x000fd00008000000 */
[----:B------:R-:W-:-:S04]  /*1600*/  UIADD3 UR4, UR4, 0x50100, URZ ;  /* 0x0005010004047890 */ /* 0x000fc8000fffe03f */
[----:B------:R-:W-:-:S04]  /*1610*/  USHF.R.U32.HI UR4, URZ, 0x4, UR4 ;  /* 0x000000043f047899 */ /* 0x000fc80008011604 */
[----:B------:R-:W-:Y:S02]  /*1620*/  ULOP3.LUT UR5, UR4, 0x3fff, URZ, 0xc0, !UPT ;  /* 0x00003fff04057892 */ /* 0x000fe4000f8ec03f */
[----:B------:R-:W-:Y:S02]  /*1630*/  ULOP3.LUT UR4, UR41, 0x10000, URZ, 0xfc, !UPT ;  /* 0x0001000029047892 */ /* 0x000fe4000f8efc3f */
[----:B------:R-:W-:Y:S02]  /*1640*/  ULOP3.LUT UR5, UR5, 0x10000, URZ, 0xfc, !UPT ;  /* 0x0001000005057892 */ /* 0x000fe4000f8efc3f */
[----:B------:R-:W-:Y:S02]  /*1650*/  ULEA UR8, UR39, UR4, 0xc ;  /* 0x0000000427087291 */ /* 0x000fe4000f8e603f */
[----:B------:R-:W-:Y:S02]  /*1660*/  ULEA UR6, UR39, UR5, 0xb ;  /* 0x0000000527067291 */ /* 0x000fe4000f8e583f */
[----:B------:R-:W-:-:S05]  /*1670*/  UIADD3 UR12, UR8, 0x400, URZ ;  /* 0x00000400080c7890 */ /* 0x000fca000fffe03f */
[----:B------:R-:W-:Y:S02]  /*1680*/  UMOV UR10, UR6 ;  /* 0x00000006000a7c82 */ /* 0x000fe40008000000 */
[----:B------:R-:W-:Y:S01]  /*1690*/  HGMMA.64x128x16.F32 R88, gdesc[UR8], RZ, !UPT, gsb0 ;  /* 0x01e00000085879f0 */ /* 0x000fe2000c0008ff */
[----:B------:R-:W-:Y:S02]  /*16a0*/  UMOV UR14, UR10 ;  /* 0x0000000a000e7c82 */ /* 0x000fe40008000000 */
[----:B------:R-:W-:Y:S02]  /*16b0*/  WARPGROUP.DEPBAR.LE gsb0, 0x0 ;  /* 0x00008000000079c5 */ /* 0x000fe40000010000 */
[----:B------:R-:W-:-:S07]  /*16c0*/  WARPGROUP.ARRIVE ;  /* 0x00000000000079c5 */ /* 0x000fce0000000000 */
[----:B------:R-:W-:Y:S01]  /*16d0*/  HGMMA.64x128x16.F32 R24, gdesc[UR12], RZ, !UPT, gsb0 ;  /* 0x01e000000c1879f0 */ /* 0x000fe2000c0008ff */
[----:B------:R-:W-:Y:S02]  /*16e0*/  UIADD3 UR12, UR8, 0x2, URZ ;  /* 0x00000002080c7890 */ /* 0x000fe4000fffe03f */
[----:B------:R-:W-:Y:S01]  /*16f0*/  UIADD3 UR14, UR6, 0x2, URZ ;  /* 0x00000002060e7890 */ /* 0x000fe2000fffe03f */
[----:B------:R-:W-:Y:S01]  /*1700*/  UMOV UR13, 0x40000040 ;  /* 0x40000040000d7882 */ /* 0x000fe20000000000 */
[----:B------:R-:W-:Y:S01]  /*1710*/  UMOV UR15, 0x40000040 ;  /* 0x40000040000f7882 */ /* 0x000fe20000000000 */
[----:B------:R-:W-:Y:S02]  /*1720*/  WARPGROUP.DEPBAR.LE gsb0, 0x0 ;  /* 0x00008000000079c5 */ /* 0x000fe40000010000 */
[----:B------:R-:W-:-:S06]  /*1730*/  WARPGROUP.ARRIVE ;  /* 0x00000000000079c5 */ /* 0x000fcc0000000000 */
[----:B------:R-:W-:Y:S01]  /*1740*/  HGMMA.64x128x16.F32 R88, gdesc[UR12], R88, gsb0 ;  /* 0x01e000000c5879f0 */ /* 0x000fe20008000858 */
[----:B------:R-:W-:Y:S01]  /*1750*/  UIADD3 UR12, UR8, 0x402, URZ ;  /* 0x00000402080c7890 */ /* 0x000fe2000fffe03f */
[----:B------:R-:W-:Y:S01]  /*1760*/  UMOV UR13, 0x40000040 ;  /* 0x40000040000d7882 */ /* 0x000fe20000000000 */
[----:B------:R-:W-:Y:S02]  /*1770*/  WARPGROUP.DEPBAR.LE gsb0, 0x0 ;  /* 0x00008000000079c5 */ /* 0x000fe40000010000 */
[----:B------:R-:W-:-:S07]  /*1780*/  WARPGROUP.ARRIVE ;  /* 0x00000000000079c5 */ /* 0x000fce0000000000 */
[----:B------:R-:W-:Y:S01]  /*1790*/  HGMMA.64x128x16.F32 R24, gdesc[UR12], R24, gsb0 ;  /* 0x01e000000c1879f0 */ /* 0x000fe20008000818 */
        /* <DEDUP_REMOVED lines=71> */
[----:B------:R-:W-:Y:S03]  /*1c10*/  HGMMA.64x128x16.F32 R24, gdesc[UR12], R24, gsb0 ;  /* 0x01e000000c1879f0 */ /* 0x000fe60008000818 */
[----:B------:R-:W-:Y:S02]  /*1c20*/  WARPGROUP.DEPBAR.LE gsb0, 0x0 ;  /* 0x00008000000079c5 */ /* 0x000fe40000010000 */
[----:B------:R-:W-:Y:S05]  /*1c30*/  @!P1 BRA `(.L_x_22) ;  /* 0x0000000800349947 */ /* 0x000fea0003800000 */
[----:B------:R-:W-:Y:S02]  /*1c40*/  UIADD3 UR6, UR39, 0x1, URZ ;  /* 0x0000000127067890 */ /* 0x000fe4000fffe03f */
[----:B------:R-:W-:Y:S02]  /*1c50*/  IMAD.U32 R3, RZ, RZ, UR39 ;  /* 0x00000027ff037e24 */ /* 0x000fe4000f8e00ff */
[----:B------:R-:W-:-:S04]  /*1c60*/  UISETP.NE.AND UP0, UPT, UR6, 0x5, UPT ;  /* 0x000000050600788c */ /* 0x000fc8000bf05270 */
[----:B------:R-:W-:Y:S02]  /*1c70*/  USEL UR7, URZ, 0x1, UP0 ;  /* 0x000000013f077887 */ /* 0x000fe40008000000 */
[----:B------:R-:W-:Y:S02]  /*1c80*/  USEL UR6, UR6, URZ, UP0 ;  /* 0x0000003f06067287 */ /* 0x000fe40008000000 */
[----:B------:R-:W-:-:S06]  /*1c90*/  ULOP3.LUT UR7, UR38, UR7, URZ, 0x3c, !UPT ;  /* 0x0000000726077292 */ /* 0x000fcc000f8e3c3f */
[----:B------:R-:W-:-:S07]  /*1ca0*/  IMAD.U32 R7, RZ, RZ, UR7 ;  /* 0x00000007ff077e24 */ /* 0x000fce000f8e00ff */
.L_x_29:
[----:B------:R-:W-:Y:S05]  /*1cb0*/  @!P0 BRA `(.L_x_23) ;  /* 0x0000000000048947 */ /* 0x000fea0003800000 */
[----:B------:R-:W-:Y:S01]  /*1cc0*/  BPT.TRAP 0x1 ;  /* 0x000000040000795c */ /* 0x000fe20000300000 */
.L_x_23:
[----:B------:R-:W3:Y:S01]  /*1cd0*/  S2UR UR8, SR_CgaCtaId ;  /* 0x00000000000879c3 */ /* 0x000ee20000008800 */
[----:B------:R-:W-:Y:S01]  /*1ce0*/  UMOV UR7, 0x400 ;  /* 0x0000040000077882 */ /* 0x000fe20000000000 */
[----:B01----:R-:W-:Y:S01]  /*1cf0*/  IMAD.U32 R5, RZ, RZ, UR6 ;  /* 0x00000006ff057e24 */ /* 0x003fe2000f8e00ff */
[----:B------:R-:W-:Y:S01]  /*1d00*/  SHF.L.U32 R4, R7, 0x1f, RZ ;  /* 0x0000001f07047819 */ /* 0x000fe200000006ff */
[----:B---3--:R-:W-:-:S06]  /*1d10*/  ULEA UR7, UR8, UR7, 0x18 ;  /* 0x0000000708077291 */ /* 0x008fcc000f8ec03f */
[----:B------:R-:W-:-:S04]  /*1d20*/  IMAD.U32 R6, RZ, RZ, UR7 ;  /* 0x00000007ff067e24 */ /* 0x000fc8000f8e00ff */
[----:B------:R-:W-:-:S04]  /*1d30*/  IMAD R5, R5, 0x8, R6 ;  /* 0x0000000805057824 */ /* 0x000fc800078e0206 */
[----:B------:R0:W1:Y:S01]  /*1d40*/  SYNCS.PHASECHK.TRANS64.TRYWAIT P1, [R5+URZ], R4 ;  /* 0x00000004050075a7 */ /* 0x000062000802017f */
[----:B------:R-:W-:Y:S05]  /*1d50*/  @!P0 BRA `(.L_x_24) ;  /* 0x0000000000048947 */ /* 0x000fea0003800000 */
[----:B------:R-:W-:Y:S01]  /*1d60*/  BPT.TRAP 0x1 ;  /* 0x000000040000795c */ /* 0x000fe20000300000 */
.L_x_24:
[----:B-1----:R-:W-:Y:S05]  /*1d70*/  @P1 BRA `(.L_x_25) ;  /* 0x0000000000081947 */ /* 0x002fea0003800000 */
[----:B------:R-:W1:Y:S02]  /*1d80*/  SYNCS.PHASECHK.TRANS64.TRYWAIT P1, [R5+URZ], R4 ;  /* 0x00000004050075a7 */ /* 0x000e64000802017f */
[----:B-1----:R-:W-:Y:S05]  /*1d90*/  @!P1 BRA `(.L_x_26) ;  /* 0x000000ac00cc9947 */ /* 0x002fea0003800000 */
.L_x_25:
[----:B------:R-:W-:Y:S01]  /*1da0*/  ULEA UR10, UR6, UR4, 0xc ;  /* 0x00000004060a7291 */ /* 0x000fe2000f8e603f */
[----:B------:R-:W-:Y:S01]  /*1db0*/  WARPGROUP.ARRIVE ;  /* 0x00000000000079c5 */ /* 0x000fe20000000000 */
[----:B------:R-:W-:Y:S01]  /*1dc0*/  ULEA UR8, UR6, UR5, 0xb ;  /* 0x0000000506087291 */ /* 0x000fe2000f8e583f */
[----:B------:R-:W-:Y:S01]  /*1dd0*/  UMOV UR13, 0x40000040 ;  /* 0x40000040000d7882 */ /* 0x000fe20000000000 */
[----:B------:R-:W-:-:S03]  /*1de0*/  UMOV UR15, 0x40000040 ;  /* 0x40000040000f7882 */ /* 0x000fc60000000000 */
[----:B------:R-:W-:Y:S02]  /*1df0*/  UMOV UR12, UR10 ;  /* 0x0000000a000c7c82 */ /* 0x000fe40008000000 */
[----:B------:R-:W-:Y:S02]  /*1e00*/  UMOV UR14, UR8 ;  /* 0x00000008000e7c82 */ /* 0x000fe40008000000 */
        /* <DEDUP_REMOVED lines=92> */
[----:B------:R-:W-:Y:S01]  /*23d0*/  BPT.TRAP 0x1 ;  /* 0x000000040000795c */ /* 0x000fe20000300000 */
.L_x_27:
[----:B------:R-:W-:-:S13]  /*23e0*/  ISETP.NE.AND P1, PT, R22, RZ, PT ;  /* 0x000000ff1600720c */ /* 0x000fda0003f25270 */
[----:B01----:R-:W-:-:S04]  /*23f0*/  @P1 IMAD R4, R3, 0x8, R6 ;  /* 0x0000000803041824 */ /* 0x003fc800078e0206 */
[----:B------:R-:W-:-:S05]  /*2400*/  @P1 VIADD R5, R4, 0x28 ;  /* 0x0000002804051836 */ /* 0x000fca0000000000 */
[----:B------:R-:W-:-:S04]  /*2410*/  @P1 PRMT R5, R152, 0x654, R5 ;  /* 0x0000065498051816 */ /* 0x000fc80000000005 */
[----:B------:R0:W-:Y:S01]  /*2420*/  @P1 SYNCS.ARRIVE.TRANS64.RED.A1T0 RZ, [R5+URZ], RZ ;  /* 0x000000ff05ff19a7 */ /* 0x0001e2000810043f */
[----:B------:R-:W-:-:S13]  /*2430*/  ISETP.GT.U32.AND P1, PT, R19, 0x1, PT ;  /* 0x000000011300780c */ /* 0x000fda0003f24070 */
[----:B0-----:R-:W-:Y:S05]  /*2440*/  @P1 BRA `(.L_x_28) ;  /* 0x0000000000041947 */ /* 0x001fea0003800000 */
[----:B------:R-:W-:Y:S01]  /*2450*/  BPT.TRAP 0x1 ;  /* 0x000000040000795c */ /* 0x000fe20000300000 */
.L_x_28:
[----:B------:R-:W-:Y:S01]  /*2460*/  UIADD3 UR6, UR6, 0x1, URZ ;  /* 0x0000000106067890 */ /* 0x000fe2000fffe03f */
[C---:B------:R-:W-:Y:S01]  /*2470*/  ISETP.GT.AND P2, PT, R0.reuse, 0x1, PT ;  /* 0x000000010000780c */ /* 0x040fe20003f44270 */
[----:B------:R-:W-:Y:S01]  /*2480*/  VIADD R3, R3, 0x1 ;  /* 0x0000000103037836 */ /* 0x000fe20000000000 */
[----:B------:R-:W-:Y:S01]  /*2490*/  IADD3 R0, R0, -0x1, RZ ;  /* 0xffffffff00007810 */ /* 0x000fe20007ffe0ff */
[----:B------:R-:W-:-:S03]  /*24a0*/  UISETP.NE.AND UP0, UPT, UR6, 0x5, UPT ;  /* 0x000000050600788c */ /* 0x000fc6000bf05270 */
[C---:B------:R-:W-:Y:S01]  /*24b0*/  ISETP.NE.AND P1, PT, R3.reuse, 0x5, PT ;  /* 0x000000050300780c */ /* 0x040fe20003f25270 */
[----:B------:R-:W-:Y:S02]  /*24c0*/  USEL UR7, URZ, 0x1, UP0 ;  /* 0x000000013f077887 */ /* 0x000fe40008000000 */
[----:B------:R-:W-:Y:S01]  /*24d0*/  USEL UR6, UR6, URZ, UP0 ;  /* 0x0000003f06067287 */ /* 0x000fe20008000000 */
[----:B------:R-:W-:-:S03]  /*24e0*/  SEL R3, R3, RZ, P1 ;  /* 0x000000ff03037207 */ /* 0x000fc60000800000 */
[----:B------:R-:W-:Y:S01]  /*24f0*/  LOP3.LUT R7, R7, UR7, RZ, 0x3c, !PT ;  /* 0x0000000707077c12 */ /* 0x000fe2000f8e3cff */
[----:B------:R-:W-:Y:S07]  /*2500*/  @P2 BRA `(.L_x_29) ;  /* 0xfffffff400e82947 */ /* 0x000fee000383ffff */
.L_x_22:
[----:B------:R-:W3:Y:S02]  /*2510*/  LDC R0, c[0x0][0x28c] ;  /* 0x0000a300ff007b82 */ /* 0x000ee40000000800 */
[----:B---3--:R-:W-:-:S13]  /*2520*/  ISETP.GE.AND P1, PT, R0, 0x1, PT ;  /* 0x000000010000780c */ /* 0x008fda0003f26270 */
[----:B------:R-:W-:Y:S05]  /*2530*/  @!P1 BRA `(.L_x_30) ;  /* 0x0000000000509947 */ /* 0x000fea0003800000 */
[----:B------:R-:W-:Y:S05]  /*2540*/  @!P0 BRA `(.L_x_31) ;  /* 0x0000000000048947 */ /* 0x000fea0003800000 */
[----:B------:R-:W-:Y:S01]  /*2550*/  BPT.TRAP 0x1 ;  /* 0x000000040000795c */ /* 0x000fe20000300000 */
.L_x_31:
[----:B------:R-:W-:Y:S01]  /*2560*/  ISETP.NE.AND P0, PT, R22, RZ, PT ;  /* 0x000000ff1600720c */ /* 0x000fe20003f05270 */
[----:B------:R-:W-:Y:S01]  /*2570*/  BSSY B0, `(.L_x_32) ;  /* 0x000000e000007945 */ /* 0x000fe20003800000 */
[----:B------:R-:W-:-:S11]  /*2580*/  ISETP.GT.U32.AND P1, PT, R19, 0x1, PT ;  /* 0x000000011300780c */ /* 0x000fd60003f24070 */
[----:B------:R-:W-:Y:S05]  /*2590*/  @!P0 BRA `(.L_x_33) ;  /* 0x00000000002c8947 */ /* 0x000fea0003800000 */
[----:B------:R-:W-:-:S04]  /*25a0*/  UISETP.LT.AND UP0, UPT, UR40, 0x1, UPT ;  /* 0x000000012800788c */ /* 0x000fc8000bf01270 */
[----:B------:R-:W-:-:S04]  /*25b0*/  USEL UR6, UR40, 0x1, UP0 ;  /* 0x0000000128067887 */ /* 0x000fc80008000000 */
[----:B------:R-:W-:-:S04]  /*25c0*/  UIADD3 UR6, UR39, UR40, -UR6 ;  /* 0x0000002827067290 */ /* 0x000fc8000fffe806 */
[----:B------:R-:W-:-:S04]  /*25d0*/  UIMAD.WIDE.U32 UR4, UR6, -0x33333333, URZ ;  /* 0xcccccccd060478a5 */ /* 0x000fc8000f8e003f */
[----:B------:R-:W-:-:S04]  /*25e0*/  USHF.R.U32.HI UR4, URZ, 0x2, UR5 ;  /* 0x000000023f047899 */ /* 0x000fc80008011605 */
[----:B------:R-:W-:-:S06]  /*25f0*/  UIMAD UR6, UR4, -0x5, UR6 ;  /* 0xfffffffb040678a4 */ /* 0x000fcc000f8e0206 */
[----:B------:R-:W-:-:S04]  /*2600*/  IMAD.U32 R3, RZ, RZ, UR6 ;  /* 0x00000006ff037e24 */ /* 0x000fc8000f8e00ff */
[----:B------:R-:W-:-:S04]  /*2610*/  IMAD R0, R3, 0x8, R6 ;  /* 0x0000000803007824 */ /* 0x000fc800078e0206 */
[----:B------:R-:W-:-:S05]  /*2620*/  VIADD R3, R0, 0x28 ;  /* 0x0000002800037836 */ /* 0x000fca0000000000 */
[----:B------:R-:W-:-:S04]  /*2630*/  PRMT R3, R152, 0x654, R3 ;  /* 0x0000065498037816 */ /* 0x000fc80000000003 */
[----:B------:R3:W-:Y:S03]  /*2640*/  SYNCS.ARRIVE.TRANS64.RED.A1T0 RZ, [R3+URZ], RZ ;  /* 0x000000ff03ff79a7 */ /* 0x0007e6000810043f */
.L_x_33:
[----:B------:R-:W-:Y:S05]  /*2650*/  BSYNC B0 ;  /* 0x0000000000007941 */ /* 0x000fea0003800000 */
.L_x_32:
[----:B------:R-:W-:Y:S05]  /*2660*/  @P1 BRA `(.L_x_30) ;  /* 0x0000000000041947 */ /* 0x000fea0003800000 */
[----:B------:R-:W-:Y:S01]  /*2670*/  BPT.TRAP 0x1 ;  /* 0x000000040000795c */ /* 0x000fe20000300000 */
.L_x_30:
[----:B------:R-:W4:Y:S01]  /*2680*/  LDC R6, c[0x0][0x288] ;  /* 0x0000a200ff067b82 */ /* 0x000f220000000800 */
[--C-:B------:R-:W-:Y:S01]  /*2690*/  SHF.R.U32.HI R0, RZ, 0x2, R18.reuse ;  /* 0x00000002ff007819 */ /* 0x100fe20000011612 */
[----:B------:R-:W-:Y:S01]  /*26a0*/  IMAD.SHL.U32 R13, R154, 0x80, RZ ;  /* 0x000000809a0d7824 */ /* 0x000fe200078e00ff */
[----:B01----:R-:W-:Y:S01]  /*26b0*/  SHF.R.U32.HI R5, RZ, 0x7, R18 ;  /* 0x00000007ff057819 */ /* 0x003fe20000011612 */
[----:B------:R-:W-:Y:S01]  /*26c0*/  UIADD3 UR39, UR40, UR39, URZ ;  /* 0x0000002728277290 */ /* 0x000fe2000fffe03f */
[----:B------:R-:W-:Y:S01]  /*26d0*/  LOP3.LUT R4, R18, 0x60, RZ, 0xc0, !PT ;  /* 0x0000006012047812 */ /* 0x000fe200078ec0ff */
[----:B------:R-:W-:Y:S01]  /*26e0*/  ULDC UR7, c[0x0][0x284] ;  /* 0x0000a10000077ab9 */ /* 0x000fe20000000800 */
[----:B---3--:R-:W-:Y:S01]  /*26f0*/  LOP3.LUT R3, R0, 0x7, RZ, 0xc0, !PT ;  /* 0x0000000700037812 */ /* 0x008fe200078ec0ff */
[----:B------:R-:W-:Y:S01]  /*2700*/  UISETP.GT.U32.AND UP0, UPT, UR39, 0x4, UPT ;  /* 0x000000042700788c */ /* 0x000fe2000bf04070 */
[----:B------:R-:W-:Y:S01]  /*2710*/  LOP3.LUT R0, R5, 0x1, RZ, 0xc0, !PT ;  /* 0x0000000105007812 */ /* 0x000fe200078ec0ff */
[----:B------:R-:W-:Y:S01]  /*2720*/  UISETP.GE.U32.AND UP1, UPT, UR40, 0x5, UPT ;  /* 0x000000052800788c */ /* 0x000fe2000bf26070 */
[----:B------:R-:W-:Y:S01]  /*2730*/  SHF.R.U32.HI R10, RZ, 0x1, R4 ;  /* 0x00000001ff0a7819 */ /* 0x000fe20000011604 */
[----:B------:R-:W-:Y:S01]  /*2740*/  UISETP.LT.U32.AND UP0, UPT, UR40, 0x5, UP0 ;  /* 0x000000052800788c */ /* 0x000fe20008701070 */
[----:B------:R-:W-:Y:S01]  /*2750*/  LOP3.LUT R4, R18, 0x3, RZ, 0xc0, !PT ;  /* 0x0000000312047812 */ /* 0x000fe200078ec0ff */
[----:B------:R-:W-:Y:S01]  /*2760*/  IMAD.SHL.U32 R8, R0, 0x40, RZ ;  /* 0x0000004000087824 */ /* 0x000fe200078e00ff */
[----:B------:R-:W-:Y:S01]  /*2770*/  IADD3 R5, RZ, -R10, -R3 ;  /* 0x8000000aff057210 */ /* 0x000fe20007ffe803 */
[----:B------:R-:W-:Y:S01]  /*2780*/  ULDC.64 UR8, c[0x0][0x5d0] ;  /* 0x0001740000087ab9 */ /* 0x000fe20000000a00 */
[----:B------:R-:W-:Y:S01]  /*2790*/  SHF.R.S32.HI R21, RZ, 0x1f, R23 ;  /* 0x0000001fff157819 */ /* 0x000fe20000011417 */
[----:B------:R-:W-:Y:S01]  /*27a0*/  UIMAD.WIDE.U32 UR4, UR39, -0x33333333, URZ ;  /* 0xcccccccd270478a5 */ /* 0x000fe2000f8e003f */
[----:B--2---:R-:W-:Y:S01]  /*27b0*/  LOP3.LUT R157, R8, 0x40, R3, 0xe2, !PT ;  /* 0x00000040089d7812 */ /* 0x004fe200078ee203 */
[----:B------:R-:W-:Y:S01]  /*27c0*/  IMAD R3, R0, -0x40, R5 ;  /* 0xffffffc000037824 */ /* 0x000fe200078e0205 */
[----:B------:R-:W-:Y:S01]  /*27d0*/  USEL UR6, URZ, 0x1, !UP0 ;  /* 0x000000013f067887 */ /* 0x000fe2000c000000 */
[----:B------:R-:W-:Y:S01]  /*27e0*/  IMAD.SHL.U32 R0, R153, 0x100, RZ ;  /* 0x0000010099007824 */ /* 0x000fe200078e00ff */
[----:B------:R-:W-:Y:S01]  /*27f0*/  USHF.R.U32.HI UR4, URZ, 0x2, UR5 ;  /* 0x000000023f047899 */ /* 0x000fe20008011605 */
[----:B----4-:R-:W-:Y:S01]  /*2800*/  IMAD R12, R4, -0x2, R6 ;  /* 0xfffffffe040c7824 */ /* 0x010fe200078e0206 */
[----:B------:R-:W-:Y:S01]  /*2810*/  ISETP.GE.AND P0, PT, R13, R6, PT ;  /* 0x000000060d00720c */ /* 0x000fe20003f06270 */
[----:B------:R-:W-:Y:S01]  /*2820*/  IMAD.SHL.U32 R6, R18, 0x2, RZ ;  /* 0x0000000212067824 */ /* 0x000fe200078e00ff */
[----:B------:R-:W-:Y:S01]  /*2830*/  ULOP3.LUT UR38, UR38, UR6, URZ, 0x3c, !UPT ;  /* 0x0000000626267292 */ /* 0x000fe2000f8e3c3f */
[----:B------:R-:W-:Y:S01]  /*2840*/  IMAD R4, R21, UR8, RZ ;  /* 0x0000000815047c24 */ /* 0x000fe2000f8e02ff */
[C---:B------:R-:W-:Y:S01]  /*2850*/  ISETP.GE.OR P0, PT, R0.reuse, UR7, P0 ;  /* 0x0000000700007c0c */ /* 0x040fe20008706670 */
[----:B------:R-:W-:Y:S01]  /*2860*/  IMAD.WIDE R8, R153, 0x100, RZ ;  /* 0x0000010099087825 */ /* 0x000fe200078e02ff */
[----:B------:R-:W-:Y:S01]  /*2870*/  LOP3.LUT R6, R13, 0x6, R6, 0xf8, !PT ;  /* 0x000000060d067812 */ /* 0x000fe200078ef806 */
[----:B------:R-:W-:Y:S01]  /*2880*/  UIMAD UR39, UR4, -0x5, UR39 ;  /* 0xfffffffb042778a4 */ /* 0x000fe2000f8e0227 */
[----:B------:R-:W-:Y:S01]  /*2890*/  IADD3 R3, -R0, UR7, R3 ;  /* 0x0000000700037c10 */ /* 0x000fe2000fffe103 */
[----:B------:R-:W-:Y:S01]  /*28a0*/  IMAD R11, R23, UR9, R4 ;  /* 0x00000009170b7c24 */ /* 0x000fe2000f8e0204 */
[----:B------:R-:W-:Y:S01]  /*28b0*/  SHF.R.S32.HI R7, RZ, 0x1f, R6 ;  /* 0x0000001fff077819 */ /* 0x000fe20000011406 */
[----:B------:R-:W-:Y:S01]  /*28c0*/  @UP1 ULOP3.LUT UR38, UR38, 0x1, UR4, 0x78, !UPT ;  /* 0x0000000126261892 */ /* 0x000fe2000f8e7804 */
[----:B------:R-:W-:Y:S01]  /*28d0*/  LOP3.LUT R157, R8, R157, R10, 0xfe, !PT ;  /* 0x0000009d089d7212 */ /* 0x000fe200078efe0a */
[----:B------:R-:W-:Y:S01]  /*28e0*/  IMAD.MOV.U32 R153, RZ, RZ, -0x1 ;  /* 0xffffffffff997424 */ /* 0x000fe200078e00ff */
[----:B------:R-:W-:Y:S01]  /*28f0*/  IADD3 R0, -R13, R12, RZ ;  /* 0x0000000c0d007210 */ /* 0x000fe20007ffe1ff */
[----:B------:R-:W-:-:S04]  /*2900*/  IMAD.WIDE.U32 R4, R23, UR8, R6 ;  /* 0x0000000817047c25 */ /* 0x000fc8000f8e0006 */
[----:B------:R-:W-:Y:S02]  /*2910*/  IMAD.IADD R11, R5, 0x1, R11 ;  /* 0x00000001050b7824 */ /* 0x000fe400078e020b */
[----:B------:R-:W-:Y:S01]  /*2920*/  IMAD.MOV.U32 R10, RZ, RZ, R4 ;  /* 0x000000ffff0a7224 */ /* 0x000fe200078e0004 */
[----:B------:R-:W-:Y:S06]  /*2930*/  @P0 BRA `(.L_x_34) ;  /* 0x0000008400680947 */ /* 0x000fec0003800000 */
[----:B------:R-:W0:Y:S01]  /*2940*/  LDC.64 R4, c[0x0][0x5c8] ;  /* 0x00017200ff047b82 */ /* 0x000e220000000a00 */
[----:B-----5:R-:W-:Y:S01]  /*2950*/  FSETP.NEU.AND P0, PT, R156, RZ, PT ;  /* 0x000000ff9c00720b */ /* 0x020fe20003f0d000 */
[----:B------:R-:W-:Y:S01]  /*2960*/  BSSY B0, `(.L_x_34) ;  /* 0x0000857000007945 */ /* 0x000fe20003800000 */
[----:B------:R-:W-:-:S04]  /*2970*/  ISETP.GT.AND P3, PT, R3, RZ, PT ;  /* 0x000000ff0300720c */ /* 0x000fc80003f64270 */
[----:B------:R-:W-:Y:S01]  /*2980*/  ISETP.GT.AND P1, PT, R0, RZ, P3 ;  /* 0x000000ff0000720c */ /* 0x000fe20001f24270 */
[-C--:B0-----:R-:W-:Y:S02]  /*2990*/  IMAD R12, R9, R4.reuse, RZ ;  /* 0x00000004090c7224 */ /* 0x081fe400078e02ff */
[----:B------:R-:W-:-:S04]  /*29a0*/  IMAD.WIDE.U32 R168, R157, R4, R10 ;  /* 0x000000049da87225 */ /* 0x000fc800078e000a */
[----:B------:R-:W-:-:S04]  /*29b0*/  IMAD R11, R157, R5, R12 ;  /* 0x000000059d0b7224 */ /* 0x000fc800078e020c */
[----:B------:R-:W-:Y:S01]  /*29c0*/  IMAD.IADD R167, R169, 0x1, R11 ;  /* 0x00000001a9a77824 */ /* 0x000fe200078e020b */
[----:B------:R-:W-:Y:S06]  /*29d0*/  @!P0 BRA `(.L_x_35) ;  /* 0x0000006000088947 */ /* 0x000fec0003800000 */
[----:B------:R-:W0:Y:S01]  /*29e0*/  LDC.64 R12, c[0x0][0x5b8] ;  /* 0x00016e00ff0c7b82 */ /* 0x000e220000000a00 */
[----:B------:R-:W-:-:S07]  /*29f0*/  ULDC.64 UR4, c[0x0][0x5c0] ;  /* 0x0001700000047ab9 */ /* 0x000fce0000000a00 */
[----:B------:R-:W1:Y:S08]  /*2a00*/  LDC.64 R14, c[0x0][0x5b0] ;  /* 0x00016c00ff0e7b82 */ /* 0x000e700000000a00 */
[----:B------:R-:W2:Y:S01]  /*2a10*/  LDC.64 R10, c[0x0][0x5a8] ;  /* 0x00016a00ff0a7b82 */ /* 0x000ea20000000a00 */
[----:B0-----:R-:W-:-:S04]  /*2a20*/  IMAD R20, R21, R12, RZ ;  /* 0x0000000c15147224 */ /* 0x001fc800078e02ff */
[C---:B------:R-:W-:Y:S02]  /*2a30*/  IMAD R13, R23.reuse, R13, R20 ;  /* 0x0000000d170d7224 */ /* 0x040fe400078e0214 */
[----:B------:R-:W-:-:S04]  /*2a40*/  IMAD.WIDE.U32 R20, R23, R12, R6 ;  /* 0x0000000c17147225 */ /* 0x000fc800078e0006 */
[-C--:B-1----:R-:W-:Y:S02]  /*2a50*/  IMAD R154, R9, R14.reuse, RZ ;  /* 0x0000000e099a7224 */ /* 0x082fe400078e02ff */
[----:B------:R-:W-:Y:S02]  /*2a60*/  IMAD.IADD R159, R21, 0x1, R13 ;  /* 0x00000001159f7824 */ /* 0x000fe400078e020d */
[----:B------:R-:W-:Y:S02]  /*2a70*/  IMAD.MOV.U32 R158, RZ, RZ, R20 ;  /* 0x000000ffff9e7224 */ /* 0x000fe400078e0014 */
[C---:B------:R-:W-:Y:S02]  /*2a80*/  IMAD R169, R157.reuse, R15, R154 ;  /* 0x0000000f9da97224 */ /* 0x040fe400078e029a */
[----:B------:R-:W-:-:S04]  /*2a90*/  IMAD.WIDE.U32 R160, R157, R14, R158 ;  /* 0x0000000e9da07225 */ /* 0x000fc800078e009e */
[----:B------:R-:W-:Y:S01]  /*2aa0*/  IMAD.IADD R154, R161, 0x1, R169 ;  /* 0x00000001a19a7824 */ /* 0x000fe200078e02a9 */
[----:B--2---:R-:W-:-:S04]  /*2ab0*/  LEA R162, P0, R160, R10, 0x1 ;  /* 0x0000000aa0a27211 */ /* 0x004fc800078008ff */
[----:B------:R-:W-:-:S05]  /*2ac0*/  LEA.HI.X R163, R160, R11, R154, 0x1, P0 ;  /* 0x0000000ba0a37211 */ /* 0x000fca00000f0c9a */
[----:B------:R-:W2:Y:S01]  /*2ad0*/  @P1 LDG.E.LTC128B.U16 R154, desc[UR36][R162.64] ;  /* 0x00000024a29a1981 */ /* 0x000ea2000c1e1520 */
[----:B------:R-:W-:Y:S01]  /*2ae0*/  IMAD.WIDE.U32 R164, R157, R14, R6 ;  /* 0x0000000e9da47225 */ /* 0x000fe200078e0006 */
[----:B------:R-:W-:Y:S01]  /*2af0*/  ISETP.GT.AND P2, PT, R0, 0x1, P3 ;  /* 0x000000010000780c */ /* 0x000fe20001f44270 */
[----:B------:R-:W-:Y:S01]  /*2b00*/  BSSY B1, `(.L_x_36) ;  /* 0x0000012000017945 */ /* 0x000fe20003800000 */
[----:B------:R-:W-:Y:S01]  /*2b10*/  LEA R160, P0, R168, UR4, 0x1 ;  /* 0x00000004a8a07c11 */ /* 0x000fe2000f8008ff */
[----:B------:R-:W-:Y:S02]  /*2b20*/  IMAD.IADD R165, R169, 0x1, R165 ;  /* 0x00000001a9a57824 */ /* 0x000fe400078e02a5 */
[----:B------:R-:W-:-:S04]  /*2b30*/  IMAD.WIDE.U32 R164, R23, R12, R164 ;  /* 0x0000000c17a47225 */ /* 0x000fc800078e00a4 */
[----:B--2---:R-:W-:-:S05]  /*2b40*/  HADD2.F32 R161, -RZ, R154.H0_H0 ;  /* 0x2000009affa17230 */ /* 0x004fca0000004100 */
[----:B------:R-:W-:-:S04]  /*2b50*/  FMUL R161, R161, R156 ;  /* 0x0000009ca1a17220 */ /* 0x000fc80000400000 */
[----:B------:R-:W-:Y:S01]  /*2b60*/  FFMA R161, R88, R155, R161 ;  /* 0x0000009b58a17223 */ /* 0x000fe200000000a1 */
[----:B------:R-:W-:-:S04]  /*2b70*/  IMAD.IADD R88, R13, 0x1, R165 ;  /* 0x000000010d587824 */ /* 0x000fc800078e02a5 */
[----:B------:R-:W-:Y:S02]  /*2b80*/  F2FP.F16.F32.PACK_AB R163, RZ, R161 ;  /* 0x000000a1ffa3723e */ /* 0x000fe400000000ff */
[----:B------:R-:W-:Y:S02]  /*2b90*/  LEA.HI.X R161, R168, UR5, R167, 0x1, P0 ;  /* 0x00000005a8a17c11 */ /* 0x000fe400080f0ca7 */
[----:B------:R-:W-:Y:S02]  /*2ba0*/  PRMT R165, R163, 0x7610, R165 ;  /* 0x00007610a3a57816 */ /* 0x000fe400000000a5 */
[----:B------:R-:W-:-:S03]  /*2bb0*/  LEA R162, P0, R164, R10, 0x1 ;  /* 0x0000000aa4a27211 */ /* 0x000fc600078008ff */
[----:B------:R0:W-:Y:S01]  /*2bc0*/  @P1 STG.E.U16 desc[UR36][R160.64], R165 ;  /* 0x000000a5a0001986 */ /* 0x0001e2000c101524 */
[----:B------:R-:W-:Y:S02]  /*2bd0*/  LEA.HI.X R163, R164, R11, R88, 0x1, P0 ;  /* 0x0000000ba4a37211 */ /* 0x000fe400000f0c58 */
[C---:B------:R-:W-:Y:S02]  /*2be0*/  SHF.L.U32 R164, R14.reuse, 0x3, RZ ;  /* 0x000000030ea47819 */ /* 0x040fe400000006ff */
[----:B0-----:R-:W-:Y:S01]  /*2bf0*/  SHF.L.U64.HI R165, R14, 0x3, R15 ;  /* 0x000000030ea57819 */ /* 0x001fe2000001020f */
[----:B------:R-:W-:Y:S06]  /*2c00*/  @!P2 BRA `(.L_x_37) ;  /* 0x000000000004a947 */ /* 0x000fec0003800000 */
[----:B------:R0:W5:Y:S02]  /*2c10*/  LDG.E.LTC128B.U16 R154, desc[UR36][R162.64+0x2] ;  /* 0x00000224a29a7981 */ /* 0x000164000c1e1520 */
.L_x_37:
[----:B------:R-:W-:Y:S05]  /*2c20*/  BSYNC B1 ;  /* 0x0000000000017941 */ /* 0x000fea0003800000 */
.L_x_36:
[----:B-----5:R-:W-:Y:S01]  /*2c30*/  HADD2.F32 R167, -RZ, R154.H0_H0 ;  /* 0x2000009affa77230 */ /* 0x020fe20000004100 */
[----:B------:R-:W-:Y:S01]  /*2c40*/  ISETP.GT.AND P0, PT, R3, 0x8, PT ;  /* 0x000000080300780c */ /* 0x000fe20003f04270 */
[----:B------:R-:W-:-:S04]  /*2c50*/  IMAD.WIDE.U32 R172, R157, R14, R164 ;  /* 0x0000000e9dac7225 */ /* 0x000fc800078e00a4 */
[----:B------:R-:W-:Y:S01]  /*2c60*/  FMUL R88, R167, R156 ;  /* 0x0000009ca7587220 */ /* 0x000fe20000400000 */
[----:B------:R-:W-:Y:S01]  /*2c70*/  IMAD.IADD R171, R169, 0x1, R173 ;  /* 0x00000001a9ab7824 */ /* 0x000fe200078e02ad */
[----:B------:R-:W-:Y:S02]  /*2c80*/  IADD3 R167, P4, R20, R172, RZ ;  /* 0x000000ac14a77210 */ /* 0x000fe40007f9e0ff */
[----:B------:R-:W-:Y:S01]  /*2c90*/  FFMA R89, R89, R155, R88 ;  /* 0x0000009b59597223 */ /* 0x000fe20000000058 */
[----:B------:R-:W-:Y:S02]  /*2ca0*/  ISETP.GT.AND P1, PT, R0, RZ, P0 ;  /* 0x000000ff0000720c */ /* 0x000fe40000724270 */
[----:B------:R-:W-:Y:S01]  /*2cb0*/  IMAD.X R168, R171, 0x1, R159, P4 ;  /* 0x00000001aba87824 */ /* 0x000fe200020e069f */
[----:B------:R-:W-:Y:S02]  /*2cc0*/  LEA R88, P4, R167, R10, 0x1 ;  /* 0x0000000aa7587211 */ /* 0x000fe400078808ff */
[----:B------:R-:W-:-:S02]  /*2cd0*/  F2FP.F16.F32.PACK_AB R169, RZ, R89 ;  /* 0x00000059ffa9723e */ /* 0x000fc400000000ff */
[--C-:B------:R-:W-:Y:S02]  /*2ce0*/  LEA.HI.X R89, R167, R11, R168.reuse, 0x1, P4 ;  /* 0x0000000ba7597211 */ /* 0x100fe400020f0ca8 */
[----:B------:R-:W-:-:S05]  /*2cf0*/  PRMT R168, R169, 0x7610, R168 ;  /* 0x00007610a9a87816 */ /* 0x000fca00000000a8 */
[----:B------:R1:W-:Y:S04]  /*2d00*/  @P2 STG.E.U16 desc[UR36][R160.64+0x2], R168 ;  /* 0x000002a8a0002986 */ /* 0x0003e8000c101524 */
[----:B------:R2:W3:Y:S01]  /*2d10*/  @P1 LDG.E.LTC128B.U16 R154, desc[UR36][R88.64] ;  /* 0x00000024589a1981 */ /* 0x0004e2000c1e1520 */
[----:B------:R-:W-:Y:S01]  /*2d20*/  IMAD.SHL.U32 R167, R4, 0x10, RZ ;  /* 0x0000001004a77824 */ /* 0x000fe200078e00ff */
[----:B------:R-:W-:Y:S01]  /*2d30*/  IADD3 R172, P2, R6, R172, RZ ;  /* 0x000000ac06ac7210 */ /* 0x000fe20007f5e0ff */
[----:B------:R-:W-:Y:S03]  /*2d40*/  BSSY B1, `(.L_x_38) ;  /* 0x0000011000017945 */ /* 0x000fe60003800000 */
[----:B------:R-:W-:Y:S01]  /*2d50*/  IADD3 R170, P4, R167, R160, RZ ;  /* 0x000000a0a7aa7210 */ /* 0x000fe20007f9e0ff */
[----:B------:R-:W-:Y:S01]  /*2d60*/  IMAD.X R173, R7, 0x1, R171, P2 ;  /* 0x0000000107ad7824 */ /* 0x000fe200010e06ab */
[----:B------:R-:W-:Y:S01]  /*2d70*/  ISETP.GT.AND P2, PT, R0, 0x1, P0 ;  /* 0x000000010000780c */ /* 0x000fe20000744270 */
[----:B------:R-:W-:-:S04]  /*2d80*/  IMAD.WIDE.U32 R172, R23, R12, R172 ;  /* 0x0000000c17ac7225 */ /* 0x000fc800078e00ac */
[----:B-1----:R-:W-:Y:S01]  /*2d90*/  IMAD.IADD R168, R13, 0x1, R173 ;  /* 0x000000010da87824 */ /* 0x002fe200078e02ad */
[----:B--2---:R-:W-:-:S04]  /*2da0*/  LEA R88, P5, R172, R10, 0x1 ;  /* 0x0000000aac587211 */ /* 0x004fc800078a08ff */
[----:B------:R-:W-:Y:S01]  /*2db0*/  LEA.HI.X R89, R172, R11, R168, 0x1, P5 ;  /* 0x0000000bac597211 */ /* 0x000fe200028f0ca8 */
[----:B---3--:R-:W-:-:S05]  /*2dc0*/  HADD2.F32 R169, -RZ, R154.H0_H0 ;  /* 0x2000009affa97230 */ /* 0x008fca0000004100 */
[----:B------:R-:W-:-:S04]  /*2dd0*/  FMUL R169, R169, R156 ;  /* 0x0000009ca9a97220 */ /* 0x000fc80000400000 */
[----:B------:R-:W-:Y:S01]  /*2de0*/  FFMA R90, R90, R155, R169 ;  /* 0x0000009b5a5a7223 */ /* 0x000fe200000000a9 */
[----:B------:R-:W-:-:S04]  /*2df0*/  SHF.L.U64.HI R169, R4, 0x4, R5 ;  /* 0x0000000404a97819 */ /* 0x000fc80000010205 */
[----:B------:R-:W-:Y:S01]  /*2e00*/  F2FP.F16.F32.PACK_AB R90, RZ, R90 ;  /* 0x0000005aff5a723e */ /* 0x000fe200000000ff */
[----:B------:R-:W-:-:S05]  /*2e10*/  IMAD.X R171, R169, 0x1, R161, P4 ;  /* 0x00000001a9ab7824 */ /* 0x000fca00020e06a1 */
[----:B------:R1:W-:Y:S01]  /*2e20*/  @P1 STG.E.U16 desc[UR36][R170.64], R90 ;  /* 0x0000005aaa001986 */ /* 0x0003e2000c101524 */
[----:B------:R-:W-:Y:S05]  /*2e30*/  @!P2 BRA `(.L_x_39) ;  /* 0x000000000004a947 */ /* 0x000fea0003800000 */
[----:B------:R2:W5:Y:S02]  /*2e40*/  LDG.E.LTC128B.U16 R154, desc[UR36][R88.64+0x2] ;  /* 0x00000224589a7981 */ /* 0x000564000c1e1520 */
.L_x_39:
[----:B------:R-:W-:Y:S05]  /*2e50*/  BSYNC B1 ;  /* 0x0000000000017941 */ /* 0x000fea0003800000 */
.L_x_38:
[----:B-----5:R-:W-:Y:S01]  /*2e60*/  HADD2.F32 R173, -RZ, R154.H0_H0 ;  /* 0x2000009affad7230 */ /* 0x020fe20000004100 */
[----:B------:R-:W-:Y:S01]  /*2e70*/  ISETP.GT.AND P1, PT, R0, 0x8, P3 ;  /* 0x000000080000780c */ /* 0x000fe20001f24270 */
[----:B------:R-:W-:Y:S03]  /*2e80*/  BSSY B1, `(.L_x_40) ;  /* 0x000000a000017945 */ /* 0x000fe60003800000 */
[----:B-1----:R-:W-:-:S04]  /*2e90*/  FMUL R90, R173, R156 ;  /* 0x0000009cad5a7220 */ /* 0x002fc80000400000 */
[----:B------:R-:W-:Y:S01]  /*2ea0*/  FFMA R90, R91, R155, R90 ;  /* 0x0000009b5b5a7223 */ /* 0x000fe2000000005a */
[----:B------:R-:W-:-:S04]  /*2eb0*/  @P2 IMAD.MOV.U32 R91, RZ, RZ, R171 ;  /* 0x000000ffff5b2224 */ /* 0x000fc800078e00ab */
[----:B------:R-:W-:-:S04]  /*2ec0*/  F2FP.F16.F32.PACK_AB R90, RZ, R90 ;  /* 0x0000005aff5a723e */ /* 0x000fc800000000ff */
[----:B------:R-:W-:Y:S01]  /*2ed0*/  PRMT R168, R90, 0x7610, R168 ;  /* 0x000076105aa87816 */ /* 0x000fe200000000a8 */
[----:B------:R-:W-:-:S05]  /*2ee0*/  @P2 IMAD.MOV.U32 R90, RZ, RZ, R170 ;  /* 0x000000ffff5a2224 */ /* 0x000fca00078e00aa */
[----:B------:R1:W-:Y:S01]  /*2ef0*/  @P2 STG.E.U16 desc[UR36][R90.64+0x2], R168 ;  /* 0x000002a85a002986 */ /* 0x0003e2000c101524 */
[----:B------:R-:W-:Y:S05]  /*2f00*/  @!P1 BRA `(.L_x_41) ;  /* 0x0000000000049947 */ /* 0x000fea0003800000 */
[----:B------:R3:W5:Y:S02]  /*2f10*/  LDG.E.LTC128B.U16 R154, desc[UR36][R162.64+0x10] ;  /* 0x00001024a29a7981 */ /* 0x000764000c1e1520 */
.L_x_41:
[----:B------:R-:W-:Y:S05]  /*2f20*/  BSYNC B1 ;  /* 0x0000000000017941 */ /* 0x000fea0003800000 */
.L_x_40:
[----:B-1---5:R-:W-:Y:S01]  /*2f30*/  HADD2.F32 R91, -RZ, R154.H0_H0 ;  /* 0x2000009aff5b7230 */ /* 0x022fe20000004100 */
[----:B------:R-:W-:Y:S01]  /*2f40*/  @P1 MOV R90, R160 ;  /* 0x000000a0005a1202 */ /* 0x000fe20000000f00 */
[----:B------:R-:W-:Y:S01]  /*2f50*/  BSSY B1, `(.L_x_42) ;  /* 0x000000a000017945 */ /* 0x000fe20003800000 */
[----:B------:R-:W-:Y:S02]  /*2f60*/  ISETP.GT.AND P2, PT, R0, 0x9, P3 ;  /* 0x000000090000780c */ /* 0x000fe40001f44270 */
[----:B------:R-:W-:-:S04]  /*2f70*/  FMUL R91, R91, R156 ;  /* 0x0000009c5b5b7220 */ /* 0x000fc80000400000 */
[----:B------:R-:W-:-:S05]  /*2f80*/  FFMA R91, R92, R155, R91 ;  /* 0x0000009b5c5b7223 */ /* 0x000fca000000005b */
[----:B------:R-:W-:-:S04]  /*2f90*/  F2FP.F16.F32.PACK_AB R91, RZ, R91 ;  /* 0x0000005bff5b723e */ /* 0x000fc800000000ff */
[----:B------:R-:W-:Y:S01]  /*2fa0*/  PRMT R92, R91, 0x7610, R92 ;  /* 0x000076105b5c7816 */ /* 0x000fe2000000005c */
[----:B------:R-:W-:-:S05]  /*2fb0*/  @P1 IMAD.MOV.U32 R91, RZ, RZ, R161 ;  /* 0x000000ffff5b1224 */ /* 0x000fca00078e00a1 */
[----:B------:R1:W-:Y:S01]  /*2fc0*/  @P1 STG.E.U16 desc[UR36][R90.64+0x10], R92 ;  /* 0x0000105c5a001986 */ /* 0x0003e2000c101524 */
[----:B------:R-:W-:Y:S05]  /*2fd0*/  @!P2 BRA `(.L_x_43) ;  /* 0x000000000004a947 */ /* 0x000fea0003800000 */
[----:B------:R4:W5:Y:S02]  /*2fe0*/  LDG.E.LTC128B.U16 R154, desc[UR36][R162.64+0x12] ;  /* 0x00001224a29a7981 */ /* 0x000964000c1e1520 */
.L_x_43:
[----:B------:R-:W-:Y:S05]  /*2ff0*/  BSYNC B1 ;  /* 0x0000000000017941 */ /* 0x000fea0003800000 */
.L_x_42:
[----:B-1---5:R-:W-:Y:S01]  /*3000*/  HADD2.F32 R91, -RZ, R154.H0_H0 ;  /* 0x2000009aff5b7230 */ /* 0x022fe20000004100 */
[----:B------:R-:W-:Y:S01]  /*3010*/  ISETP.GT.AND P1, PT, R0, 0x8, P0 ;  /* 0x000000080000780c */ /* 0x000fe20000724270 */
[----:B------:R-:W-:Y:S03]  /*3020*/  BSSY B1, `(.L_x_44) ;  /* 0x000000a000017945 */ /* 0x000fe60003800000 */
[----:B------:R-:W-:Y:S01]  /*3030*/  FMUL R90, R91, R156 ;  /* 0x0000009c5b5a7220 */ /* 0x000fe20000400000 */
[----:B------:R-:W-:-:S03]  /*3040*/  @P2 IMAD.MOV.U32 R91, RZ, RZ, R161 ;  /* 0x000000ffff5b2224 */ /* 0x000fc600078e00a1 */
[----:B------:R-:W-:-:S05]  /*3050*/  FFMA R90, R93, R155, R90 ;  /* 0x0000009b5d5a7223 */ /* 0x000fca000000005a */
[----:B------:R-:W-:-:S04]  /*3060*/  F2FP.F16.F32.PACK_AB R90, RZ, R90 ;  /* 0x0000005aff5a723e */ /* 0x000fc800000000ff */
[----:B------:R-:W-:Y:S01]  /*3070*/  PRMT R92, R90, 0x7610, R92 ;  /* 0x000076105a5c7816 */ /* 0x000fe2000000005c */
[----:B------:R-:W-:-:S05]  /*3080*/  @P2 IMAD.MOV.U32 R90, RZ, RZ, R160 ;  /* 0x000000ffff5a2224 */ /* 0x000fca00078e00a0 */
[----:B------:R1:W-:Y:S01]  /*3090*/  @P2 STG.E.U16 desc[UR36][R90.64+0x12], R92 ;  /* 0x0000125c5a002986 */ /* 0x0003e2000c101524 */
[----:B------:R-:W-:Y:S05]  /*30a0*/  @!P1 BRA `(.L_x_45) ;  /* 0x0000000000049947 */ /* 0x000fea0003800000 */
[----:B------:R0:W5:Y:S02]  /*30b0*/  LDG.E.LTC128B.U16 R154, desc[UR36][R88.64+0x10] ;  /* 0x00001024589a7981 */ /* 0x000164000c1e1520 */
.L_x_45:
[----:B------:R-:W-:Y:S05]  /*30c0*/  BSYNC B1 ;  /* 0x0000000000017941 */ /* 0x000fea0003800000 */
.L_x_44:
[----:B-1---5:R-:W-:Y:S01]  /*30d0*/  HADD2.F32 R91, -RZ, R154.H0_H0 ;  /* 0x2000009aff5b7230 */ /* 0x022fe20000004100 */
[----:B------:R-:W-:Y:S01]  /*30e0*/  ISETP.GT.AND P2, PT, R0, 0x9, P0 ;  /* 0x000000090000780c */ /* 0x000fe20000744270 */
[----:B------:R-:W-:Y:S01]  /*30f0*/  @P1 IMAD.MOV.U32 R90, RZ, RZ, R170 ;  /* 0x000000ffff5a1224 */ /* 0x000fe200078e00aa */
[----:B------:R-:W-:Y:S02]  /*3100*/  BSSY B1, `(.L_x_46) ;  /* 0x0000009000017945 */ /* 0x000fe40003800000 */
        /* <DEDUP_REMOVED lines=8> */
.L_x_47:
[----:B------:R-:W-:Y:S05]  /*3190*/  BSYNC B1 ;  /* 0x0000000000017941 */ /* 0x000fea0003800000 */
.L_x_46:
        /* <DEDUP_REMOVED lines=12> */
.L_x_49:
[----:B------:R-:W-:Y:S05]  /*3260*/  BSYNC B1 ;  /* 0x0000000000017941 */ /* 0x000fea0003800000 */
.L_x_48:
[----:B-1---5:R-:W-:Y:S01]  /*3270*/  HADD2.F32 R91, -RZ, R154.H0_H0 ;  /* 0x2000009aff5b7230 */ /* 0x022fe20000004100 */
[----:B------:R-:W-:Y:S01]  /*3280*/  ISETP.GT.AND P2, PT, R0, 0x11, P3 ;  /* 0x000000110000780c */ /* 0x000fe20001f44270 */
[----:B------:R-:W-:Y:S01]  /*3290*/  @P1 IMAD.MOV.U32 R90, RZ, RZ, R160 ;  /* 0x000000ffff5a1224 */ /* 0x000fe200078e00a0 */
[----:B------:R-:W-:Y:S02]  /*32a0*/  BSSY B1, `(.L_x_50) ;  /* 0x0000009000017945 */ /* 0x000fe40003800000 */
[----:B------:R-:W-:-:S04]  /*32b0*/  FMUL R91, R91, R156 ;  /* 0x0000009c5b5b7220 */ /* 0x000fc80000400000 */
[----:B------:R-:W-:-:S05]  /*32c0*/  FFMA R91, R96, R155, R91 ;  /* 0x0000009b605b7223 */ /* 0x000fca000000005b */
[----:B------:R-:W-:-:S04]  /*32d0*/  F2FP.F16.F32.PACK_AB R91, RZ, R91 ;  /* 0x0000005bff5b723e */ /* 0x000fc800000000ff */
[----:B------:R-:W-:Y:S02]  /*32e0*/  PRMT R92, R91, 0x7610, R92 ;  /* 0x000076105b5c7816 */ /* 0x000fe4000000005c */
[----:B------:R-:W-:-:S05]  /*32f0*/  @P1 MOV R91, R161 ;  /* 0x000000a1005b1202 */ /* 0x000fca0000000f00 */
[----:B------:R1:W-:Y:S01]  /*3300*/  @P1 STG.E.U16 desc[UR36][R90.64+0x20], R92 ;  /* 0x0000205c5a001986 */ /* 0x0003e2000c101524 */
[----:B------:R-:W-:Y:S05]  /*3310*/  @!P2 BRA `(.L_x_51) ;  /* 0x000000000004a947 */ /* 0x000fea0003800000 */
[----:B------:R0:W5:Y:S02]  /*3320*/  LDG.E.LTC128B.U16 R154, desc[UR36][R162.64+0x22] ;  /* 0x00002224a29a7981 */ /* 0x000164000c1e1520 */
.L_x_51:
[----:B------:R-:W-:Y:S05]  /*3330*/  BSYNC B1 ;  /* 0x0000000000017941 */ /* 0x000fea0003800000 */
.L_x_50:
        /* <DEDUP_REMOVED lines=12> */
.L_x_53:
[----:B------:R-:W-:Y:S05]  /*3400*/  BSYNC B1 ;  /* 0x0000000000017941 */ /* 0x000fea0003800000 */
.L_x_52:
        /* <DEDUP_REMOVED lines=12> */
.L_x_55:
[----:B------:R-:W-:Y:S05]  /*34d0*/  BSYNC B1 ;  /* 0x0000000000017941 */ /* 0x000fea0003800000 */
.L_x_54:
        /* <DEDUP_REMOVED lines=12> */
.L_x_57:
[----:B------:R-:W-:Y:S05]  /*35a0*/  BSYNC B1 ;  /* 0x0000000000017941 */ /* 0x000fea0003800000 */
.L_x_56:
        /* <DEDUP_REMOVED lines=12> */
.L_x_59:
[----:B------:R-:W-:Y:S05]  /*3670*/  BSYNC B1 ;  /* 0x0000000000017941 */ /* 0x000fea0003800000 */
.L_x_58:
[----:B-1---5:R-:W-:Y:S01]  /*3680*/  HADD2.F32 R91, -RZ, R154.H0_H0 ;  /* 0x2000009aff5b7230 */ /* 0x022fe20000004100 */
[----:B------:R-:W-:Y:S01]  /*3690*/  ISETP.GT.AND P1, PT, R0, 0x18, P0 ;  /* 0x000000180000780c */ /* 0x000fe20000724270 */
[----:B------:R-:W-:Y:S03]  /*36a0*/  BSSY B1, `(.L_x_60) ;  /* 0x000000a000017945 */ /* 0x000fe60003800000 */
[----:B------:R-:W-:Y:S01]  /*36b0*/  FMUL R90, R91, R156 ;  /* 0x0000009c5b5a7220 */ /* 0x000fe20000400000 */
[----:B------:R-:W-:-:S03]  /*36c0*/  @P2 IMAD.MOV.U32 R91, RZ, RZ, R161 ;  /* 0x000000ffff5b2224 */ /* 0x000fc600078e00a1 */
[----:B------:R-:W-:-:S05]  /*36d0*/  FFMA R90, R101, R155, R90 ;  /* 0x0000009b655a7223 */ /* 0x000fca000000005a */
[----:B------:R-:W-:-:S04]  /*36e0*/  F2FP.F16.F32.PACK_AB R90, RZ, R90 ;  /* 0x0000005aff5a723e */ /* 0x000fc800000000ff */
[----:B------:R-:W-:Y:S02]  /*36f0*/  PRMT R92, R90, 0x7610, R92 ;  /* 0x000076105a5c7816 */ /* 0x000fe4000000005c */
[----:B------:R-:W-:-:S05]  /*3700*/  @P2 MOV R90, R160 ;  /* 0x000000a0005a2202 */ /* 0x000fca0000000f00 */
[----:B------:R1:W-:Y:S01]  /*3710*/  @P2 STG.E.U16 desc[UR36][R90.64+0x32], R92 ;  /* 0x0000325c5a002986 */ /* 0x0003e2000c101524 */
[----:B------:R-:W-:Y:S05]  /*3720*/  @!P1 BRA `(.L_x_61) ;  /* 0x0000000000049947 */ /* 0x000fea0003800000 */
[----:B------:R0:W5:Y:S02]  /*3730*/  LDG.E.LTC128B.U16 R154, desc[UR36][R88.64+0x30] ;  /* 0x00003024589a7981 */ /* 0x000164000c1e1520 */
.L_x_61:
[----:B------:R-:W-:Y:S05]  /*3740*/  BSYNC B1 ;  /* 0x0000000000017941 */ /* 0x000fea0003800000 */
.L_x_60:
        /* <DEDUP_REMOVED lines=12> */
.L_x_63:
[----:B------:R-:W-:Y:S05]  /*3810*/  BSYNC B1 ;  /* 0x0000000000017941 */ /* 0x000fea0003800000 */
.L_x_62:
        /* <DEDUP_REMOVED lines=12> */
.L_x_65:
[----:B------:R-:W-:Y:S05]  /*38e0*/  BSYNC B1 ;  /* 0x0000000000017941 */ /* 0x000fea0003800000 */
.L_x_64:
        /* <DEDUP_REMOVED lines=12> */
.L_x_67:
[----:B------:R-:W-:Y:S05]  /*39b0*/  BSYNC B1 ;  /* 0x0000000000017941 */ /* 0x000fea0003800000 */
.L_x_66:
[----:B-1---5:R-:W-:Y:S01]  /*39c0*/  HADD2.F32 R91, -RZ, R154.H0_H0 ;  /* 0x2000009aff5b7230 */ /* 0x022fe20000004100 */
[----:B------:R-:W-:Y:S01]  /*39d0*/  ISETP.GT.AND P1, PT, R0, 0x20, P0 ;  /* 0x000000200000780c */ /* 0x000fe20000724270 */
[----:B------:R-:W-:Y:S03]  /*39e0*/  BSSY B1, `(.L_x_68) ;  /* 0x000000a000017945 */ /* 0x000fe60003800000 */
[----:B------:R-:W-:Y:S01]  /*39f0*/  FMUL R90, R91, R156 ;  /* 0x0000009c5b5a7220 */ /* 0x000fe20000400000 */
[----:B------:R-:W-:-:S03]  /*3a00*/  @P2 MOV R91, R161 ;  /* 0x000000a1005b2202 */ /* 0x000fc60000000f00 */
[----:B------:R-:W-:-:S05]  /*3a10*/  FFMA R90, R105, R155, R90 ;  /* 0x0000009b695a7223 */ /* 0x000fca000000005a */
[----:B------:R-:W-:-:S04]  /*3a20*/  F2FP.F16.F32.PACK_AB R90, RZ, R90 ;  /* 0x0000005aff5a723e */ /* 0x000fc800000000ff */
[----:B------:R-:W-:Y:S01]  /*3a30*/  PRMT R92, R90, 0x7610, R92 ;  /* 0x000076105a5c7816 */ /* 0x000fe2000000005c */
[----:B------:R-:W-:-:S05]  /*3a40*/  @P2 IMAD.MOV.U32 R90, RZ, RZ, R160 ;  /* 0x000000ffff5a2224 */ /* 0x000fca00078e00a0 */
[----:B------:R1:W-:Y:S01]  /*3a50*/  @P2 STG.E.U16 desc[UR36][R90.64+0x42], R92 ;  /* 0x0000425c5a002986 */ /* 0x0003e2000c101524 */
[----:B------:R-:W-:Y:S05]  /*3a60*/  @!P1 BRA `(.L_x_69) ;  /* 0x0000000000049947 */ /* 0x000fea0003800000 */
[----:B------:R0:W5:Y:S02]  /*3a70*/  LDG.E.LTC128B.U16 R154, desc[UR36][R88.64+0x40] ;  /* 0x00004024589a7981 */ /* 0x000164000c1e1520 */
.L_x_69:
[----:B------:R-:W-:Y:S05]  /*3a80*/  BSYNC B1 ;  /* 0x0000000000017941 */ /* 0x000fea0003800000 */
.L_x_68:
        /* <DEDUP_REMOVED lines=12> */
.L_x_71:
[----:B------:R-:W-:Y:S05]  /*3b50*/  BSYNC B1 ;  /* 0x0000000000017941 */ /* 0x000fea0003800000 */
.L_x_70:
        /* <DEDUP_REMOVED lines=12> */
.L_x_73:
[----:B------:R-:W-:Y:S05]  /*3c20*/  BSYNC B1 ;  /* 0x0000000000017941 */ /* 0x000fea0003800000 */
.L_x_72:
        /* <DEDUP_REMOVED lines=12> */
.L_x_75:
[----:B------:R-:W-:Y:S05]  /*3cf0*/  BSYNC B1 ;  /* 0x0000000000017941 */ /* 0x000fea0003800000 */
.L_x_74:
        /* <DEDUP_REMOVED lines=12> */
.L_x_77:
[----:B------:R-:W-:Y:S05]  /*3dc0*/  BSYNC B1 ;  /* 0x0000000000017941 */ /* 0x000fea0003800000 */
.L_x_76:
        /* <DEDUP_REMOVED lines=12> */
.L_x_79:
[----:B------:R-:W-:Y:S05]  /*3e90*/  BSYNC B1 ;  /* 0x0000000000017941 */ /* 0x000fea0003800000 */
.L_x_78:
        /* <DEDUP_REMOVED lines=12> */
.L_x_81:
[----:B------:R-:W-:Y:S05]  /*3f60*/  BSYNC B1 ;  /* 0x0000000000017941 */ /* 0x000fea0003800000 */
.L_x_80:
        /* <DEDUP_REMOVED lines=12> */
.L_x_83:
[----:B------:R-:W-:Y:S05]  /*4030*/  BSYNC B1 ;  /* 0x0000000000017941 */ /* 0x000fea0003800000 */
.L_x_82:
        /* <DEDUP_REMOVED lines=12> */
.L_x_85:
[----:B------:R-:W-:Y:S05]  /*4100*/  BSYNC B1 ;  /* 0x0000000000017941 */ /* 0x000fea0003800000 */
.L_x_84:
        /* <DEDUP_REMOVED lines=12> */
.L_x_87:
[----:B------:R-:W-:Y:S05]  /*41d0*/  BSYNC B1 ;  /* 0x0000000000017941 */ /* 0x000fea0003800000 */
.L_x_86:
        /* <DEDUP_REMOVED lines=12> */
.L_x_89:
[----:B------:R-:W-:Y:S05]  /*42a0*/  BSYNC B1 ;  /* 0x0000000000017941 */ /* 0x000fea0003800000 */
.L_x_88:
        /* <DEDUP_REMOVED lines=12> */
.L_x_91:
[----:B------:R-:W-:Y:S05]  /*4370*/  BSYNC B1 ;  /* 0x0000000000017941 */ /* 0x000fea0003800000 */
.L_x_90:
        /* <DEDUP_REMOVED lines=12> */
.L_x_93:
[----:B------:R-:W-:Y:S05]  /*4440*/  BSYNC B1 ;  /* 0x0000000000017941 */ /* 0x000fea0003800000 */
.L_x_92:
        /* <DEDUP_REMOVED lines=12> */
.L_x_95:
[----:B------:R-:W-:Y:S05]  /*4510*/  BSYNC B1 ;  /* 0x0000000000017941 */ /* 0x000fea0003800000 */
.L_x_94:
        /* <DEDUP_REMOVED lines=12> */
.L_x_97:
[----:B------:R-:W-:Y:S05]  /*45e0*/  BSYNC B1 ;  /* 0x0000000000017941 */ /* 0x000fea0003800000 */
.L_x_96:
        /* <DEDUP_REMOVED lines=12> */
.L_x_99:
[----:B------:R-:W-:Y:S05]  /*46b0*/  BSYNC B1 ;  /* 0x0000000000017941 */ /* 0x000fea0003800000 */
.L_x_98:
        /* <DEDUP_REMOVED lines=12> */
.L_x_101:
[----:B------:R-:W-:Y:S05]  /*4780*/  BSYNC B1 ;  /* 0x0000000000017941 */ /* 0x000fea0003800000 */
.L_x_100:
        /* <DEDUP_REMOVED lines=12> */
.L_x_103:
[----:B------:R-:W-:Y:S05]  /*4850*/  BSYNC B1 ;  /* 0x0000000000017941 */ /* 0x000fea0003800000 */
.L_x_102:
        /* <DEDUP_REMOVED lines=12> */
.L_x_105:
[----:B------:R-:W-:Y:S05]  /*4920*/  BSYNC B1 ;  /* 0x0000000000017941 */ /* 0x000fea0003800000 */
.L_x_104:
        /* <DEDUP_REMOVED lines=12> */
.L_x_107:
[----:B------:R-:W-:Y:S05]  /*49f0*/  BSYNC B1 ;  /* 0x0000000000017941 */ /* 0x000fea0003800000 */
.L_x_106:
        /* <DEDUP_REMOVED lines=12> */
.L_x_109:
[----:B------:R-:W-:Y:S05]  /*4ac0*/  BSYNC B1 ;  /* 0x0000000000017941 */ /* 0x000fea0003800000 */
.L_x_108:
        /* <DEDUP_REMOVED lines=12> */
.L_x_111:
[----:B------:R-:W-:Y:S05]  /*4b90*/  BSYNC B1 ;  /* 0x0000000000017941 */ /* 0x000fea0003800000 */
.L_x_110:
        /* <DEDUP_REMOVED lines=12> */
.L_x_113:
[----:B------:R-:W-:Y:S05]  /*4c60*/  BSYNC B1 ;  /* 0x0000000000017941 */ /* 0x000fea0003800000 */
.L_x_112:
        /* <DEDUP_REMOVED lines=12> */
.L_x_115:
[----:B------:R-:W-:Y:S05]  /*4d30*/  BSYNC B1 ;  /* 0x0000000000017941 */ /* 0x000fea0003800000 */
.L_x_114:
        /* <DEDUP_REMOVED lines=12> */
.L_x_117:
[----:B------:R-:W-:Y:S05]  /*4e00*/  BSYNC B1 ;  /* 0x0000000000017941 */ /* 0x000fea0003800000 */
.L_x_116:
        /* <DEDUP_REMOVED lines=12> */
.L_x_119:
[----:B------:R-:W-:Y:S05]  /*4ed0*/  BSYNC B1 ;  /* 0x0000000000017941 */ /* 0x000fea0003800000 */
.L_x_118:
        /* <DEDUP_REMOVED lines=12> */
.L_x_121:
[----:B------:R-:W-:Y:S05]  /*4fa0*/  BSYNC B1 ;  /* 0x0000000000017941 */ /* 0x000fea0003800000 */
.L_x_120:
        /* <DEDUP_REMOVED lines=12> */
.L_x_123:
[----:B------:R-:W-:Y:S05]  /*5070*/  BSYNC B1 ;  /* 0x0000000000017941 */ /* 0x000fea0003800000 */
.L_x_122:
        /* <DEDUP_REMOVED lines=12> */
.L_x_125:
[----:B------:R-:W-:Y:S05]  /*5140*/  BSYNC B1 ;  /* 0x0000000000017941 */ /* 0x000fea0003800000 */
.L_x_124:
        /* <DEDUP_REMOVED lines=12> */
.L_x_127:
[----:B------:R-:W-:Y:S05]  /*5210*/  BSYNC B1 ;  /* 0x0000000000017941 */ /* 0x000fea0003800000 */
.L_x_126:
        /* <DEDUP_REMOVED lines=12> */
.L_x_129:
[----:B------:R-:W-:Y:S05]  /*52e0*/  BSYNC B1 ;  /* 0x0000000000017941 */ /* 0x000fea0003800000 */
.L_x_128:
        /* <DEDUP_REMOVED lines=12> */
.L_x_131:
[----:B------:R-:W-:Y:S05]  /*53b0*/  BSYNC B1 ;  /* 0x0000000000017941 */ /* 0x000fea0003800000 */
.L_x_130:
        /* <DEDUP_REMOVED lines=12> */
.L_x_133:
[----:B------:R-:W-:Y:S05]  /*5480*/  BSYNC B1 ;  /* 0x0000000000017941 */ /* 0x000fea0003800000 */
.L_x_132:
        /* <DEDUP_REMOVED lines=12> */
.L_x_135:
[----:B------:R-:W-:Y:S05]  /*5550*/  BSYNC B1 ;  /* 0x0000000000017941 */ /* 0x000fea0003800000 */
.L_x_134:
        /* <DEDUP_REMOVED lines=12> */
.L_x_137:
[----:B------:R-:W-:Y:S05]  /*5620*/  BSYNC B1 ;  /* 0x0000000000017941 */ /* 0x000fea0003800000 */
.L_x_136:
        /* <DEDUP_REMOVED lines=12> */
.L_x_139:
[----:B------:R-:W-:Y:S05]  /*56f0*/  BSYNC B1 ;  /* 0x0000000000017941 */ /* 0x000fea0003800000 */
.L_x_138:
        /* <DEDUP_REMOVED lines=12> */
.L_x_141:
[----:B------:R-:W-:Y:S05]  /*57c0*/  BSYNC B1 ;  /* 0x0000000000017941 */ /* 0x000fea0003800000 */
.L_x_140:
        /* <DEDUP_REMOVED lines=12> */
.L_x_143:
[----:B------:R-:W-:Y:S05]  /*5890*/  BSYNC B1 ;  /* 0x0000000000017941 */ /* 0x000fea0003800000 */
.L_x_142:
        /* <DEDUP_REMOVED lines=12> */
.L_x_145:
[----:B------:R-:W-:Y:S05]  /*5960*/  BSYNC B1 ;  /* 0x0000000000017941 */ /* 0x000fea0003800000 */
.L_x_144:
        /* <DEDUP_REMOVED lines=12> */
.L_x_147:
[----:B------:R-:W-:Y:S05]  /*5a30*/  BSYNC B1 ;  /* 0x0000000000017941 */ /* 0x000fea0003800000 */
.L_x_146:
        /* <DEDUP_REMOVED lines=12> */
.L_x_149:
[----:B------:R-:W-:Y:S05]  /*5b00*/  BSYNC B1 ;  /* 0x0000000000017941 */ /* 0x000fea0003800000 */
.L_x_148:
        /* <DEDUP_REMOVED lines=12> */
.L_x_151:
[----:B------:R-:W-:Y:S05]  /*5bd0*/  BSYNC B1 ;  /* 0x0000000000017941 */ /* 0x000fea0003800000 */
.L_x_150:
        /* <DEDUP_REMOVED lines=12> */
.L_x_153:
[----:B------:R-:W-:Y:S05]  /*5ca0*/  BSYNC B1 ;  /* 0x0000000000017941 */ /* 0x000fea0003800000 */
.L_x_152:
        /* <DEDUP_REMOVED lines=12> */
.L_x_155:
[----:B------:R-:W-:Y:S05]  /*5d70*/  BSYNC B1 ;  /* 0x0000000000017941 */ /* 0x000fea0003800000 */
.L_x_154:
        /* <DEDUP_REMOVED lines=12> */
.L_x_157:
[----:B------:R-:W-:Y:S05]  /*5e40*/  BSYNC B1 ;  /* 0x0000000000017941 */ /* 0x000fea0003800000 */
.L_x_156:
[----:B-1---5:R-:W-:Y:S01]  /*5e50*/  HADD2.F32 R91, -RZ, R154.H0_H0 ;  /* 0x2000009aff5b7230 */ /* 0x022fe20000004100 */
[----:B------:R-:W-:Y:S01]  /*5e60*/  ISETP.GT.AND P1, PT, R0, 0x79, P0 ;  /* 0x000000790000780c */ /* 0x000fe20000724270 */
[----:B------:R-:W-:Y:S01]  /*5e70*/  @P2 IMAD.MOV.U32 R8, RZ, RZ, R170 ;  /* 0x000000ffff082224 */ /* 0x000fe200078e00aa */
[----:B------:R-:W-:Y:S01]  /*5e80*/  IADD3 R157, P0, R157, 0x80, RZ ;  /* 0x000000809d9d7810 */ /* 0x000fe20007f1e0ff */
[----:B------:R-:W-:Y:S01]  /*5e90*/  BSSY B1, `(.L_x_158) ;  /* 0x000000a000017945 */ /* 0x000fe20003800000 */
[----:B------:R-:W-:-:S04]  /*5ea0*/  FMUL R91, R91, R156 ;  /* 0x0000009c5b5b7220 */ /* 0x000fc80000400000 */
[----:B------:R-:W-:-:S05]  /*5eb0*/  FFMA R91, R150, R155, R91 ;  /* 0x0000009b965b7223 */ /* 0x000fca000000005b */
[----:B------:R-:W-:-:S04]  /*5ec0*/  F2FP.F16.F32.PACK_AB R91, RZ, R91 ;  /* 0x0000005bff5b723e */ /* 0x000fc800000000ff */
[----:B------:R-:W-:Y:S01]  /*5ed0*/  PRMT R90, R91, 0x7610, R90 ;  /* 0x000076105b5a7816 */ /* 0x000fe2000000005a */
[----:B------:R-:W-:Y:S02]  /*5ee0*/  IMAD.X R91, RZ, RZ, R9, P0 ;  /* 0x000000ffff5b7224 */ /* 0x000fe400000e0609 */
[----:B------:R-:W-:-:S05]  /*5ef0*/  @P2 IMAD.MOV.U32 R9, RZ, RZ, R171 ;  /* 0x000000ffff092224 */ /* 0x000fca00078e00ab */
[----:B------:R1:W-:Y:S01]  /*5f00*/  @P2 STG.E.U16 desc[UR36][R8.64+0xf0], R90 ;  /* 0x0000f05a08002986 */ /* 0x0003e2000c101524 */
[----:B------:R-:W-:Y:S05]  /*5f10*/  @!P1 BRA `(.L_x_159) ;  /* 0x0000000000049947 */ /* 0x000fea0003800000 */
[----:B------:R0:W5:Y:S02]  /*5f20*/  LDG.E.LTC128B.U16 R154, desc[UR36][R88.64+0xf2] ;  /* 0x0000f224589a7981 */ /* 0x000164000c1e1520 */
.L_x_159:
[----:B------:R-:W-:Y:S05]  /*5f30*/  BSYNC B1 ;  /* 0x0000000000017941 */ /* 0x000fea0003800000 */
.L_x_158:
[----:B-1---5:R-:W-:Y:S01]  /*5f40*/  HADD2.F32 R9, -RZ, R154.H0_H0 ;  /* 0x2000009aff097230 */ /* 0x022fe20000004100 */
[----:B------:R-:W-:Y:S01]  /*5f50*/  ISETP.GT.AND P0, PT, R3, 0x80, PT ;  /* 0x000000800300780c */ /* 0x000fe20003f04270 */
[----:B------:R-:W-:-:S03]  /*5f60*/  IMAD R8, R91, R14, RZ ;  /* 0x0000000e5b087224 */ /* 0x000fc600078e02ff */
[----:B0-2---:R-:W-:Y:S01]  /*5f70*/  FMUL R88, R9, R156 ;  /* 0x0000009c09587220 */ /* 0x005fe20000400000 */
[C---:B------:R-:W-:Y:S01]  /*5f80*/  IMAD R97, R157.reuse, R15, R8 ;  /* 0x0000000f9d617224 */ /* 0x040fe200078e0208 */
[----:B------:R-:W-:Y:S01]  /*5f90*/  ISETP.GT.AND P3, PT, R0, RZ, P0 ;  /* 0x000000ff0000720c */ /* 0x000fe20000764270 */
[----:B------:R-:W-:-:S04]  /*5fa0*/  IMAD.WIDE.U32 R8, R157, R14, R158 ;  /* 0x0000000e9d087225 */ /* 0x000fc800078e009e */
[----:B------:R-:W-:Y:S01]  /*5fb0*/  FFMA R151, R151, R155, R88 ;  /* 0x0000009b97977223 */ /* 0x000fe20000000058 */
[----:B------:R-:W-:Y:S01]  /*5fc0*/  IMAD.IADD R9, R9, 0x1, R97 ;  /* 0x0000000109097824 */ /* 0x000fe200078e0261 */
[----:B------:R-:W-:-:S03]  /*5fd0*/  LEA R88, P2, R8, R10, 0x1 ;  /* 0x0000000a08587211 */ /* 0x000fc600078408ff */
[----:B------:R-:W-:Y:S02]  /*5fe0*/  F2FP.F16.F32.PACK_AB R151, RZ, R151 ;  /* 0x00000097ff97723e */ /* 0x000fe400000000ff */
[----:B------:R-:W-:-:S03]  /*5ff0*/  LEA.HI.X R89, R8, R11, R9, 0x1, P2 ;  /* 0x0000000b08597211 */ /* 0x000fc600010f0c09 */
[----:B------:R0:W-:Y:S04]  /*6000*/  @P1 STG.E.U16 desc[UR36][R170.64+0xf2], R151 ;  /* 0x0000f297aa001986 */ /* 0x0001e8000c101524 */
[----:B------:R-:W2:Y:S01]  /*6010*/  @P3 LDG.E.LTC128B.U16 R154, desc[UR36][R88.64] ;  /* 0x00000024589a3981 */ /* 0x000ea2000c1e1520 */
[----:B------:R-:W-:Y:S01]  /*6020*/  IMAD.WIDE.U32 R8, R157, R14, R6 ;  /* 0x0000000e9d087225 */ /* 0x000fe200078e0006 */
[----:B------:R-:W-:Y:S01]  /*6030*/  SHF.L.U64.HI R95, R4, 0x8, R5 ;  /* 0x00000008045f7819 */ /* 0x000fe20000010205 */
[----:B------:R-:W-:Y:S01]  /*6040*/  BSSY B1, `(.L_x_160) ;  /* 0x0000011000017945 */ /* 0x000fe20003800000 */
[----:B------:R-:W-:Y:S01]  /*6050*/  ISETP.GT.AND P2, PT, R0, 0x1, P0 ;  /* 0x000000010000780c */ /* 0x000fe20000744270 */
[----:B------:R-:W-:Y:S01]  /*6060*/  IMAD.SHL.U32 R93, R4, 0x100, RZ ;  /* 0x00000100045d7824 */ /* 0x000fe200078e00ff */
[----:B------:R-:W-:-:S03]  /*6070*/  IADD3 R9, R97, R9, RZ ;  /* 0x0000000961097210 */ /* 0x000fc60007ffe0ff */
[----:B------:R-:W-:Y:S01]  /*6080*/  IMAD.WIDE.U32 R90, R23, R12, R8 ;  /* 0x0000000c175a7225 */ /* 0x000fe200078e0008 */
[----:B------:R-:W-:-:S03]  /*6090*/  IADD3 R8, P1, R93, R160, RZ ;  /* 0x000000a05d087210 */ /* 0x000fc60007f3e0ff */
[----:B------:R-:W-:Y:S01]  /*60a0*/  IMAD.IADD R5, R13, 0x1, R91 ;  /* 0x000000010d057824 */ /* 0x000fe200078e025b */
[----:B------:R-:W-:Y:S01]  /*60b0*/  LEA R4, P4, R90, R10, 0x1 ;  /* 0x0000000a5a047211 */ /* 0x000fe200078808ff */
[----:B------:R-:W-:-:S03]  /*60c0*/  IMAD.X R9, R95, 0x1, R161, P1 ;  /* 0x000000015f097824 */ /* 0x000fc600008e06a1 */
[----:B------:R-:W-:Y:S01]  /*60d0*/  LEA.HI.X R5, R90, R11, R5, 0x1, P4 ;  /* 0x0000000b5a057211 */ /* 0x000fe200020f0c05 */
[----:B--2---:R-:W-:-:S05]  /*60e0*/  HADD2.F32 R15, -RZ, R154.H0_H0 ;  /* 0x2000009aff0f7230 */ /* 0x004fca0000004100 */
[----:B------:R-:W-:-:S04]  /*60f0*/  FMUL R15, R15, R156 ;  /* 0x0000009c0f0f7220 */ /* 0x000fc80000400000 */
[----:B------:R-:W-:-:S05]  /*6100*/  FFMA R15, R24, R155, R15 ;  /* 0x0000009b180f7223 */ /* 0x000fca000000000f */
[----:B------:R-:W-:-:S05]  /*6110*/  F2FP.F16.F32.PACK_AB R15, RZ, R15 ;  /* 0x0000000fff0f723e */ /* 0x000fca00000000ff */
[----:B------:R0:W-:Y:S01]  /*6120*/  @P3 STG.E.U16 desc[UR36][R8.64], R15 ;  /* 0x0000000f08003986 */ /* 0x0001e2000c101524 */
[----:B------:R-:W-:Y:S05]  /*6130*/  @!P2 BRA `(.L_x_161) ;  /* 0x000000000004a947 */ /* 0x000fea0003800000 */
[----:B------:R1:W5:Y:S02]  /*6140*/  LDG.E.LTC128B.U16 R154, desc[UR36][R4.64+0x2] ;  /* 0x00000224049a7981 */ /* 0x000364000c1e1520 */
.L_x_161:
[----:B------:R-:W-:Y:S05]  /*6150*/  BSYNC B1 ;  /* 0x0000000000017941 */ /* 0x000fea0003800000 */
.L_x_160:
[----:B0----5:R-:W-:Y:S01]  /*6160*/  HADD2.F32 R15, -RZ, R154.H0_H0 ;  /* 0x2000009aff0f7230 */ /* 0x021fe20000004100 */
[----:B------:R-:W-:Y:S01]  /*6170*/  ISETP.GT.AND P1, PT, R3, 0x88, PT ;  /* 0x000000880300780c */ /* 0x000fe20003f24270 */
[----:B------:R-:W-:Y:S03]  /*6180*/  BSSY B1, `(.L_x_162) ;  /* 0x000000f000017945 */ /* 0x000fe60003800000 */
[----:B------:R-:W-:Y:S01]  /*6190*/  FMUL R24, R15, R156 ;  /* 0x0000009c0f187220 */ /* 0x000fe20000400000 */
[----:B------:R-:W-:Y:S01]  /*61a0*/  IMAD.WIDE.U32 R14, R157, R14, R164 ;  /* 0x0000000e9d0e7225 */ /* 0x000fe200078e00a4 */
[----:B------:R-:W-:-:S03]  /*61b0*/  ISETP.GT.AND P3, PT, R0, RZ, P1 ;  /* 0x000000ff0000720c */ /* 0x000fc60000f64270 */
[----:B------:R-:W-:Y:S01]  /*61c0*/  FFMA R24, R25, R155, R24 ;  /* 0x0000009b19187223 */ /* 0x000fe20000000018 */
[----:B------:R-:W-:Y:S01]  /*61d0*/  IMAD.IADD R97, R97, 0x1, R15 ;  /* 0x0000000161617824 */ /* 0x000fe200078e020f */
[-C--:B------:R-:W-:Y:S02]  /*61e0*/  IADD3 R21, P5, R20, R14.reuse, RZ ;  /* 0x0000000e14157210 */ /* 0x080fe40007fbe0ff */
[----:B------:R-:W-:Y:S02]  /*61f0*/  IADD3 R20, P4, R6, R14, RZ ;  /* 0x0000000e06147210 */ /* 0x000fe40007f9e0ff */
[----:B------:R-:W-:Y:S01]  /*6200*/  F2FP.F16.F32.PACK_AB R24, RZ, R24 ;  /* 0x00000018ff18723e */ /* 0x000fe200000000ff */
[----:B------:R-:W-:Y:S01]  /*6210*/  IMAD.X R158, R97, 0x1, R159, P5 ;  /* 0x00000001619e7824 */ /* 0x000fe200028e069f */
[----:B------:R-:W-:-:S03]  /*6220*/  LEA R14, P5, R21, R10, 0x1 ;  /* 0x0000000a150e7211 */ /* 0x000fc600078a08ff */
[----:B------:R0:W-:Y:S01]  /*6230*/  @P2 STG.E.U16 desc[UR36][R8.64+0x2], R24 ;  /* 0x0000021808002986 */ /* 0x0001e2000c101524 */
[----:B------:R-:W-:Y:S01]  /*6240*/  LEA.HI.X R15, R21, R11, R158, 0x1, P5 ;  /* 0x0000000b150f7211 */ /* 0x000fe200028f0c9e */
[----:B------:R-:W-:Y:S08]  /*6250*/  @!P3 BRA `(.L_x_163) ;  /* 0x000000000004b947 */ /* 0x000ff00003800000 */
[----:B------:R2:W5:Y:S02]  /*6260*/  LDG.E.LTC128B.U16 R154, desc[UR36][R14.64] ;  /* 0x000000240e9a7981 */ /* 0x000564000c1e1520 */
.L_x_163:
[----:B------:R-:W-:Y:S05]  /*6270*/  BSYNC B1 ;  /* 0x0000000000017941 */ /* 0x000fea0003800000 */
.L_x_162:
[----:B-----5:R-:W-:Y:S01]  /*6280*/  HADD2.F32 R3, -RZ, R154.H0_H0 ;  /* 0x2000009aff037230 */ /* 0x020fe20000004100 */
[----:B------:R-:W-:Y:S01]  /*6290*/  ISETP.GT.AND P2, PT, R0, 0x1, P1 ;  /* 0x000000010000780c */ /* 0x000fe20000f44270 */
[----:B------:R-:W-:Y:S01]  /*62a0*/  IMAD.X R21, R7, 0x1, R97, P4 ;  /* 0x0000000107157824 */ /* 0x000fe200020e0661 */
[----:B------:R-:W-:Y:S01]  /*62b0*/  IADD3 R6, P4, R8, R167, RZ ;  /* 0x000000a708067210 */ /* 0x000fe20007f9e0ff */
[----:B------:R-:W-:Y:S01]  /*62c0*/  BSSY B1, `(.L_x_164) ;  /* 0x000000c000017945 */ /* 0x000fe20003800000 */
[----:B------:R-:W-:Y:S01]  /*62d0*/  FMUL R3, R3, R156 ;  /* 0x0000009c03037220 */ /* 0x000fe20000400000 */
[----:B--2---:R-:W-:Y:S01]  /*62e0*/  IMAD.WIDE.U32 R14, R23, R12, R20 ;  /* 0x0000000c170e7225 */ /* 0x004fe200078e0014 */
[----:B------:R-:W-:-:S03]  /*62f0*/  IADD3.X R7, R9, R169, RZ, P4, !PT ;  /* 0x000000a909077210 */ /* 0x000fc600027fe4ff */
[----:B------:R-:W-:Y:S01]  /*6300*/  FFMA R3, R26, R155, R3 ;  /* 0x0000009b1a037223 */ /* 0x000fe20000000003 */
[----:B------:R-:W-:Y:S01]  /*6310*/  IMAD.IADD R13, R13, 0x1, R15 ;  /* 0x000000010d0d7824 */ /* 0x000fe200078e020f */
[----:B------:R-:W-:-:S03]  /*6320*/  LEA R10, P5, R14, R10, 0x1 ;  /* 0x0000000a0e0a7211 */ /* 0x000fc600078a08ff */
[----:B------:R-:W-:Y:S02]  /*6330*/  F2FP.F16.F32.PACK_AB R3, RZ, R3 ;  /* 0x00000003ff03723e */ /* 0x000fe400000000ff */
[----:B------:R-:W-:-:S03]  /*6340*/  LEA.HI.X R11, R14, R11, R13, 0x1, P5 ;  /* 0x0000000b0e0b7211 */ /* 0x000fc600028f0c0d */
[----:B------:R2:W-:Y:S01]  /*6350*/  @P3 STG.E.U16 desc[UR36][R6.64], R3 ;  /* 0x0000000306003986 */ /* 0x0005e2000c101524 */
[----:B------:R-:W-:Y:S05]  /*6360*/  @!P2 BRA `(.L_x_165) ;  /* 0x000000000004a947 */ /* 0x000fea0003800000 */
[----:B------:R0:W5:Y:S02]  /*6370*/  LDG.E.LTC128B.U16 R154, desc[UR36][R10.64+0x2] ;  /* 0x000002240a9a7981 */ /* 0x000164000c1e1520 */
.L_x_165:
[----:B------:R-:W-:Y:S05]  /*6380*/  BSYNC B1 ;  /* 0x0000000000017941 */ /* 0x000fea0003800000 */
.L_x_164:
[----:B--2--5:R-:W-:Y:S01]  /*6390*/  HADD2.F32 R3, -RZ, R154.H0_H0 ;  /* 0x2000009aff037230 */ /* 0x024fe20000004100 */
[----:B------:R-:W-:Y:S01]  /*63a0*/  ISETP.GT.AND P3, PT, R0, 0x8, P0 ;  /* 0x000000080000780c */ /* 0x000fe20000764270 */
[----:B------:R-:W-:Y:S03]  /*63b0*/  BSSY B1, `(.L_x_166) ;  /* 0x0000007000017945 */ /* 0x000fe60003800000 */
[----:B------:R-:W-:-:S04]  /*63c0*/  FMUL R12, R3, R156 ;  /* 0x0000009c030c7220 */ /* 0x000fc80000400000 */
[----:B------:R-:W-:-:S05]  /*63d0*/  FFMA R12, R27, R155, R12 ;  /* 0x0000009b1b0c7223 */ /* 0x000fca000000000c */
[----:B------:R-:W-:-:S05]  /*63e0*/  F2FP.F16.F32.PACK_AB R12, RZ, R12 ;  /* 0x0000000cff0c723e */ /* 0x000fca00000000ff */
[----:B------:R2:W-:Y:S01]  /*63f0*/  @P2 STG.E.U16 desc[UR36][R6.64+0x2], R12 ;  /* 0x0000020c06002986 */ /* 0x0005e2000c101524 */
[----:B------:R-:W-:Y:S05]  /*6400*/  @!P3 BRA `(.L_x_167) ;  /* 0x000000000004b947 */ /* 0x000fea0003800000 */
[----:B------:R0:W5:Y:S02]  /*6410*/  LDG.E.LTC128B.U16 R154, desc[UR36][R4.64+0x10] ;  /* 0x00001024049a7981 */ /* 0x000164000c1e1520 */
.L_x_167:
[----:B------:R-:W-:Y:S05]  /*6420*/  BSYNC B1 ;  /* 0x0000000000017941 */ /* 0x000fea0003800000 */
.L_x_166:
[----:B-----5:R-:W-:Y:S01]  /*6430*/  HADD2.F32 R3, -RZ, R154.H0_H0 ;  /* 0x2000009aff037230 */ /* 0x020fe20000004100 */
[----:B------:R-:W-:Y:S01]  /*6440*/  ISETP.GT.AND P2, PT, R0, 0x9, P0 ;  /* 0x000000090000780c */ /* 0x000fe20000744270 */
[----:B--2---:R-:W-:Y:S01]  /*6450*/  IMAD.MOV.U32 R6, RZ, RZ, R8 ;  /* 0x000000ffff067224 */ /* 0x004fe200078e0008 */
[----:B------:R-:W-:Y:S01]  /*6460*/  BSSY B1, `(.L_x_168) ;  /* 0x0000008000017945 */ /* 0x000fe20003800000 */
[----:B------:R-:W-:Y:S02]  /*6470*/  IMAD.MOV.U32 R7, RZ, RZ, R9 ;  /* 0x000000ffff077224 */ /* 0x000fe400078e0009 */
[----:B------:R-:W-:-:S04]  /*6480*/  FMUL R3, R3, R156 ;  /* 0x0000009c03037220 */ /* 0x000fc80000400000 */
[----:B------:R-:W-:-:S05]  /*6490*/  FFMA R3, R28, R155, R3 ;  /* 0x0000009b1c037223 */ /* 0x000fca0000000003 */
[----:B------:R-:W-:-:S05]  /*64a0*/  F2FP.F16.F32.PACK_AB R3, RZ, R3 ;  /* 0x00000003ff03723e */ /* 0x000fca00000000ff */
[----:B------:R2:W-:Y:S01]  /*64b0*/  @P3 STG.E.U16 desc[UR36][R6.64+0x10], R3 ;  /* 0x0000100306003986 */ /* 0x0005e2000c101524 */
[----:B------:R-:W-:Y:S05]  /*64c0*/  @!P2 BRA `(.L_x_169) ;  /* 0x000000000004a947 */ /* 0x000fea0003800000 */
[----:B------:R0:W5:Y:S02]  /*64d0*/  LDG.E.LTC128B.U16 R154, desc[UR36][R4.64+0x12] ;  /* 0x00001224049a7981 */ /* 0x000164000c1e1520 */
.L_x_169:
[----:B------:R-:W-:Y:S05]  /*64e0*/  BSYNC B1 ;  /* 0x0000000000017941 */ /* 0x000fea0003800000 */
.L_x_168:
        /* <DEDUP_REMOVED lines=9> */
.L_x_171:
[----:B------:R-:W-:Y:S05]  /*6580*/  BSYNC B1 ;  /* 0x0000000000017941 */ /* 0x000fea0003800000 */
.L_x_170:
[----:B-----5:R-:W-:Y:S01]  /*6590*/  HADD2.F32 R3, -RZ, R154.H0_H0 ;  /* 0x2000009aff037230 */ /* 0x020fe20000004100 */
[----:B0-----:R-:W-:Y:S01]  /*65a0*/  IADD3 R8, P3, R167, R8, RZ ;  /* 0x00000008a7087210 */ /* 0x001fe20007f7e0ff */
[----:B------:R-:W-:Y:S01]  /*65b0*/  BSSY B1, `(.L_x_172) ;  /* 0x0000009000017945 */ /* 0x000fe20003800000 */
[----:B------:R-:W-:Y:S02]  /*65c0*/  ISETP.GT.AND P2, PT, R0, 0x9, P1 ;  /* 0x000000090000780c */ /* 0x000fe40000f44270 */
[----:B------:R-:W-:Y:S01]  /*65d0*/  FMUL R3, R3, R156 ;  /* 0x0000009c03037220 */ /* 0x000fe20000400000 */
[----:B------:R-:W-:-:S03]  /*65e0*/  IMAD.X R9, R169, 0x1, R9, P3 ;  /* 0x00000001a9097824 */ /* 0x000fc600018e0609 */
[----:B------:R-:W-:-:S05]  /*65f0*/  FFMA R3, R30, R155, R3 ;  /* 0x0000009b1e037223 */ /* 0x000fca0000000003 */
[----:B------:R-:W-:-:S05]  /*6600*/  F2FP.F16.F32.PACK_AB R3, RZ, R3 ;  /* 0x00000003ff03723e */ /* 0x000fca00000000ff */
[----:B------:R0:W-:Y:S01]  /*6610*/  @P4 STG.E.U16 desc[UR36][R8.64+0x10], R3 ;  /* 0x0000100308004986 */ /* 0x0001e2000c101524 */
[----:B------:R-:W-:Y:S05]  /*6620*/  @!P2 BRA `(.L_x_173) ;  /* 0x000000000004a947 */ /* 0x000fea0003800000 */
[----:B------:R0:W5:Y:S02]  /*6630*/  LDG.E.LTC128B.U16 R154, desc[UR36][R10.64+0x12] ;  /* 0x000012240a9a7981 */ /* 0x000164000c1e1520 */
.L_x_173:
[----:B------:R-:W-:Y:S05]  /*6640*/  BSYNC B1 ;  /* 0x0000000000017941 */ /* 0x000fea0003800000 */
.L_x_172:
[----:B0----5:R-:W-:Y:S01]  /*6650*/  HADD2.F32 R3, -RZ, R154.H0_H0 ;  /* 0x2000009aff037230 */ /* 0x021fe20000004100 */
[----:B------:R-:W-:Y:S01]  /*6660*/  ISETP.GT.AND P3, PT, R0, 0x10, P0 ;  /* 0x000000100000780c */ /* 0x000fe20000764270 */
[----:B------:R-:W-:Y:S03]  /*6670*/  BSSY B1, `(.L_x_174) ;  /* 0x0000009000017945 */ /* 0x000fe60003800000 */
[----:B------:R-:W-:-:S04]  /*6680*/  FMUL R8, R3, R156 ;  /* 0x0000009c03087220 */ /* 0x000fc80000400000 */
[----:B------:R-:W-:Y:S01]  /*6690*/  FFMA R31, R31, R155, R8 ;  /* 0x0000009b1f1f7223 */ /* 0x000fe20000000008 */
[----:B------:R-:W-:-:S04]  /*66a0*/  IADD3 R8, P4, P5, R167, R160, R93 ;  /* 0x000000a0a7087210 */ /* 0x000fc80007d9e05d */
[----:B------:R-:W-:Y:S02]  /*66b0*/  F2FP.F16.F32.PACK_AB R31, RZ, R31 ;  /* 0x0000001fff1f723e */ /* 0x000fe400000000ff */
[----:B------:R-:W-:-:S05]  /*66c0*/  IADD3.X R9, R169, R161, R95, P4, P5 ;  /* 0x000000a1a9097210 */ /* 0x000fca00027ea45f */
[----:B------:R0:W-:Y:S01]  /*66d0*/  @P2 STG.E.U16 desc[UR36][R8.64+0x12], R31 ;  /* 0x0000121f08002986 */ /* 0x0001e2000c101524 */
[----:B------:R-:W-:Y:S05]  /*66e0*/  @!P3 BRA `(.L_x_175) ;  /* 0x000000000004b947 */ /* 0x000fea0003800000 */
[----:B------:R0:W5:Y:S02]  /*66f0*/  LDG.E.LTC128B.U16 R154, desc[UR36][R4.64+0x20] ;  /* 0x00002024049a7981 */ /* 0x000164000c1e1520 */
.L_x_175:
[----:B------:R-:W-:Y:S05]  /*6700*/  BSYNC B1 ;  /* 0x0000000000017941 */ /* 0x000fea0003800000 */
.L_x_174:
[----:B-----5:R-:W-:Y:S01]  /*6710*/  HADD2.F32 R3, -RZ, R154.H0_H0 ;  /* 0x2000009aff037230 */ /* 0x020fe20000004100 */
        /* <DEDUP_REMOVED lines=8> */
.L_x_177:
[----:B------:R-:W-:Y:S05]  /*67a0*/  BSYNC B1 ;  /* 0x0000000000017941 */ /* 0x000fea0003800000 */
.L_x_176:
[----:B0----5:R-:W-:Y:S01]  /*67b0*/  HADD2.F32 R3, -RZ, R154.H0_H0 ;  /* 0x2000009aff037230 */ /* 0x021fe20000004100 */
[----:B------:R-:W-:Y:S01]  /*67c0*/  ISETP.GT.AND P3, PT, R0, 0x10, P1 ;  /* 0x000000100000780c */ /* 0x000fe20000f64270 */
[----:B------:R-:W-:Y:S03]  /*67d0*/  BSSY B1, `(.L_x_178) ;  /* 0x0000007000017945 */ /* 0x000fe60003800000 */
[----:B--2---:R-:W-:-:S04]  /*67e0*/  FMUL R12, R3, R156 ;  /* 0x0000009c030c7220 */ /* 0x004fc80000400000 */
[----:B------:R-:W-:-:S05]  /*67f0*/  FFMA R12, R33, R155, R12 ;  /* 0x0000009b210c7223 */ /* 0x000fca000000000c */
[----:B------:R-:W-:-:S05]  /*6800*/  F2FP.F16.F32.PACK_AB R12, RZ, R12 ;  /* 0x0000000cff0c723e */ /* 0x000fca00000000ff */
[----:B------:R0:W-:Y:S01]  /*6810*/  @P2 STG.E.U16 desc[UR36][R6.64+0x22], R12 ;  /* 0x0000220c06002986 */ /* 0x0001e2000c101524 */
[----:B------:R-:W-:Y:S05]  /*6820*/  @!P3 BRA `(.L_x_179) ;  /* 0x000000000004b947 */ /* 0x000fea0003800000 */
[----:B------:R2:W5:Y:S02]  /*6830*/  LDG.E.LTC128B.U16 R154, desc[UR36][R10.64+0x20] ;  /* 0x000020240a9a7981 */ /* 0x000564000c1e1520 */
.L_x_179:
[----:B------:R-:W-:Y:S05]  /*6840*/  BSYNC B1 ;  /* 0x0000000000017941 */ /* 0x000fea0003800000 */
.L_x_178:
        /* <DEDUP_REMOVED lines=9> */
.L_x_181:
[----:B------:R-:W-:Y:S05]  /*68e0*/  BSYNC B1 ;  /* 0x0000000000017941 */ /* 0x000fea0003800000 */
.L_x_180:
[----:B0----5:R-:W-:Y:S01]  /*68f0*/  HADD2.F32 R3, -RZ, R154.H0_H0 ;  /* 0x2000009aff037230 */ /* 0x021fe20000004100 */
        /* <DEDUP_REMOVED lines=8> */
.L_x_183:
[----:B------:R-:W-:Y:S05]  /*6980*/  BSYNC B1 ;  /* 0x0000000000017941 */ /* 0x000fea0003800000 */
.L_x_182:
        /* <DEDUP_REMOVED lines=9> */
.L_x_185:
[----:B------:R-:W-:Y:S05]  /*6a20*/  BSYNC B1 ;  /* 0x0000000000017941 */ /* 0x000fea0003800000 */
.L_x_184:
        /* <DEDUP_REMOVED lines=9> */
.L_x_187:
[----:B------:R-:W-:Y:S05]  /*6ac0*/  BSYNC B1 ;  /* 0x0000000000017941 */ /* 0x000fea0003800000 */
.L_x_186:
        /* <DEDUP_REMOVED lines=9> */
.L_x_189:
[----:B------:R-:W-:Y:S05]  /*6b60*/  BSYNC B1 ;  /* 0x0000000000017941 */ /* 0x000fea0003800000 */
.L_x_188:
        /* <DEDUP_REMOVED lines=9> */
.L_x_191:
[----:B------:R-:W-:Y:S05]  /*6c00*/  BSYNC B1 ;  /* 0x0000000000017941 */ /* 0x000fea0003800000 */
.L_x_190:
        /* <DEDUP_REMOVED lines=9> */
.L_x_193:
[----:B------:R-:W-:Y:S05]  /*6ca0*/  BSYNC B1 ;  /* 0x0000000000017941 */ /* 0x000fea0003800000 */
.L_x_192:
        /* <DEDUP_REMOVED lines=9> */
.L_x_195:
[----:B------:R-:W-:Y:S05]  /*6d40*/  BSYNC B1 ;  /* 0x0000000000017941 */ /* 0x000fea0003800000 */
.L_x_194:
        /* <DEDUP_REMOVED lines=9> */
.L_x_197:
[----:B------:R-:W-:Y:S05]  /*6de0*/  BSYNC B1 ;  /* 0x0000000000017941 */ /* 0x000fea0003800000 */
.L_x_196:
        /* <DEDUP_REMOVED lines=9> */
.L_x_199:
[----:B------:R-:W-:Y:S05]  /*6e80*/  BSYNC B1 ;  /* 0x0000000000017941 */ /* 0x000fea0003800000 */
.L_x_198:
        /* <DEDUP_REMOVED lines=9> */
.L_x_201:
[----:B------:R-:W-:Y:S05]  /*6f20*/  BSYNC B1 ;  /* 0x0000000000017941 */ /* 0x000fea0003800000 */
.L_x_200:
        /* <DEDUP_REMOVED lines=9> */
.L_x_203:
[----:B------:R-:W-:Y:S05]  /*6fc0*/  BSYNC B1 ;  /* 0x0000000000017941 */ /* 0x000fea0003800000 */
.L_x_202:
        /* <DEDUP_REMOVED lines=9> */
.L_x_205:
[----:B------:R-:W-:Y:S05]  /*7060*/  BSYNC B1 ;  /* 0x0000000000017941 */ /* 0x000fea0003800000 */
.L_x_204:
        /* <DEDUP_REMOVED lines=9> */
.L_x_207:
[----:B------:R-:W-:Y:S05]  /*7100*/  BSYNC B1 ;  /* 0x0000000000017941 */ /* 0x000fea0003800000 */
.L_x_206:
        /* <DEDUP_REMOVED lines=9> */
.L_x_209:
[----:B------:R-:W-:Y:S05]  /*71a0*/  BSYNC B1 ;  /* 0x0000000000017941 */ /* 0x000fea0003800000 */
.L_x_208:
        /* <DEDUP_REMOVED lines=9> */
.L_x_211:
[----:B------:R-:W-:Y:S05]  /*7240*/  BSYNC B1 ;  /* 0x0000000000017941 */ /* 0x000fea0003800000 */
.L_x_210:
        /* <DEDUP_REMOVED lines=9> */
.L_x_213:
[----:B------:R-:W-:Y:S05]  /*72e0*/  BSYNC B1 ;  /* 0x0000000000017941 */ /* 0x000fea0003800000 */
.L_x_212:
        /* <DEDUP_REMOVED lines=9> */
.L_x_215:
[----:B------:R-:W-:Y:S05]  /*7380*/  BSYNC B1 ;  /* 0x0000000000017941 */ /* 0x000fea0003800000 */
.L_x_214:
        /* <DEDUP_REMOVED lines=9> */
.L_x_217:
[----:B------:R-:W-:Y:S05]  /*7420*/  BSYNC B1 ;  /* 0x0000000000017941 */ /* 0x000fea0003800000 */
.L_x_216:
        /* <DEDUP_REMOVED lines=9> */
.L_x_219:
[----:B------:R-:W-:Y:S05]  /*74c0*/  BSYNC B1 ;  /* 0x0000000000017941 */ /* 0x000fea0003800000 */
.L_x_218:
        /* <DEDUP_REMOVED lines=9> */
.L_x_221:
[----:B------:R-:W-:Y:S05]  /*7560*/  BSYNC B1 ;  /* 0x0000000000017941 */ /* 0x000fea0003800000 */
.L_x_220:
        /* <DEDUP_REMOVED lines=9> */
.L_x_223:
[----:B------:R-:W-:Y:S05]  /*7600*/  BSYNC B1 ;  /* 0x0000000000017941 */ /* 0x000fea0003800000 */
.L_x_222:
        /* <DEDUP_REMOVED lines=9> */
.L_x_225:
[----:B------:R-:W-:Y:S05]  /*76a0*/  BSYNC B1 ;  /* 0x0000000000017941 */ /* 0x000fea0003800000 */
.L_x_224:
        /* <DEDUP_REMOVED lines=9> */
.L_x_227:
[----:B------:R-:W-:Y:S05]  /*7740*/  BSYNC B1 ;  /* 0x0000000000017941 */ /* 0x000fea0003800000 */
.L_x_226:
        /* <DEDUP_REMOVED lines=9> */
.L_x_229:
[----:B------:R-:W-:Y:S05]  /*77e0*/  BSYNC B1 ;  /* 0x0000000000017941 */ /* 0x000fea0003800000 */
.L_x_228:
        /* <DEDUP_REMOVED lines=9> */
.L_x_231:
[----:B------:R-:W-:Y:S05]  /*7880*/  BSYNC B1 ;  /* 0x0000000000017941 */ /* 0x000fea0003800000 */
.L_x_230:
        /* <DEDUP_REMOVED lines=9> */
.L_x_233:
[----:B------:R-:W-:Y:S05]  /*7920*/  BSYNC B1 ;  /* 0x0000000000017941 */ /* 0x000fea0003800000 */
.L_x_232:
        /* <DEDUP_REMOVED lines=9> */
.L_x_235:
[----:B------:R-:W-:Y:S05]  /*79c0*/  BSYNC B1 ;  /* 0x0000000000017941 */ /* 0x000fea0003800000 */
.L_x_234:
        /* <DEDUP_REMOVED lines=9> */
.L_x_237:
[----:B------:R-:W-:Y:S05]  /*7a60*/  BSYNC B1 ;  /* 0x0000000000017941 */ /* 0x000fea0003800000 */
.L_x_236:
        /* <DEDUP_REMOVED lines=9> */
.L_x_239:
[----:B------:R-:W-:Y:S05]  /*7b00*/  BSYNC B1 ;  /* 0x0000000000017941 */ /* 0x000fea0003800000 */
.L_x_238:
        /* <DEDUP_REMOVED lines=9> */
.L_x_241:
[----:B------:R-:W-:Y:S05]  /*7ba0*/  BSYNC B1 ;  /* 0x0000000000017941 */ /* 0x000fea0003800000 */
.L_x_240:
        /* <DEDUP_REMOVED lines=9> */
.L_x_243:
[----:B------:R-:W-:Y:S05]  /*7c40*/  BSYNC B1 ;  /* 0x0000000000017941 */ /* 0x000fea0003800000 */
.L_x_242:
        /* <DEDUP_REMOVED lines=9> */
.L_x_245:
[----:B------:R-:W-:Y:S05]  /*7ce0*/  BSYNC B1 ;  /* 0x0000000000017941 */ /* 0x000fea0003800000 */
.L_x_244:
        /* <DEDUP_REMOVED lines=9> */
.L_x_247:
[----:B------:R-:W-:Y:S05]  /*7d80*/  BSYNC B1 ;  /* 0x0000000000017941 */ /* 0x000fea0003800000 */
.L_x_246:
        /* <DEDUP_REMOVED lines=9> */
.L_x_249:
[----:B------:R-:W-:Y:S05]  /*7e20*/  BSYNC B1 ;  /* 0x0000000000017941 */ /* 0x000fea0003800000 */
.L_x_248:
        /* <DEDUP_REMOVED lines=9> */
.L_x_251:
[----:B------:R-:W-:Y:S05]  /*7ec0*/  BSYNC B1 ;  /* 0x0000000000017941 */ /* 0x000fea0003800000 */
.L_x_250:
        /* <DEDUP_REMOVED lines=9> */
.L_x_253:
[----:B------:R-:W-:Y:S05]  /*7f60*/  BSYNC B1 ;  /* 0x0000000000017941 */ /* 0x000fea0003800000 */
.L_x_252:
        /* <DEDUP_REMOVED lines=9> */
.L_x_255:
[----:B------:R-:W-:Y:S05]  /*8000*/  BSYNC B1 ;  /* 0x0000000000017941 */ /* 0x000fea0003800000 */
.L_x_254:
        /* <DEDUP_REMOVED lines=9> */
.L_x_257:
[----:B------:R-:W-:Y:S05]  /*80a0*/  BSYNC B1 ;  /* 0x0000000000017941 */ /* 0x000fea0003800000 */
.L_x_256:
        /* <DEDUP_REMOVED lines=9> */
.L_x_259:
[----:B------:R-:W-:Y:S05]  /*8140*/  BSYNC B1 ;  /* 0x0000000000017941 */ /* 0x000fea0003800000 */
.L_x_258:
        /* <DEDUP_REMOVED lines=9> */
.L_x_261:
[----:B------:R-:W-:Y:S05]  /*81e0*/  BSYNC B1 ;  /* 0x0000000000017941 */ /* 0x000fea0003800000 */
.L_x_260:
        /* <DEDUP_REMOVED lines=9> */
.L_x_263:
[----:B------:R-:W-:Y:S05]  /*8280*/  BSYNC B1 ;  /* 0x0000000000017941 */ /* 0x000fea0003800000 */
.L_x_262:
        /* <DEDUP_REMOVED lines=9> */
.L_x_265:
[----:B------:R-:W-:Y:S05]  /*8320*/  BSYNC B1 ;  /* 0x0000000000017941 */ /* 0x000fea0003800000 */
.L_x_264:
        /* <DEDUP_REMOVED lines=9> */
.L_x_267:
[----:B------:R-:W-:Y:S05]  /*83c0*/  BSYNC B1 ;  /* 0x0000000000017941 */ /* 0x000fea0003800000 */
.L_x_266:
        /* <DEDUP_REMOVED lines=9> */
.L_x_269:
[----:B------:R-:W-:Y:S05]  /*8460*/  BSYNC B1 ;  /* 0x0000000000017941 */ /* 0x000fea0003800000 */
.L_x_268:
        /* <DEDUP_REMOVED lines=9> */
.L_x_271:
[----:B------:R-:W-:Y:S05]  /*8500*/  BSYNC B1 ;  /* 0x0000000000017941 */ /* 0x000fea0003800000 */
.L_x_270:
        /* <DEDUP_REMOVED lines=9> */
.L_x_273:
[----:B------:R-:W-:Y:S05]  /*85a0*/  BSYNC B1 ;  /* 0x0000000000017941 */ /* 0x000fea0003800000 */
.L_x_272:
        /* <DEDUP_REMOVED lines=9> */
.L_x_275:
[----:B------:R-:W-:Y:S05]  /*8640*/  BSYNC B1 ;  /* 0x0000000000017941 */ /* 0x000fea0003800000 */
.L_x_274:
        /* <DEDUP_REMOVED lines=9> */
.L_x_277:
[----:B------:R-:W-:Y:S05]  /*86e0*/  BSYNC B1 ;  /* 0x0000000000017941 */ /* 0x000fea0003800000 */
.L_x_276:
        /* <DEDUP_REMOVED lines=9> */
.L_x_279:
[----:B------:R-:W-:Y:S05]  /*8780*/  BSYNC B1 ;  /* 0x0000000000017941 */ /* 0x000fea0003800000 */
.L_x_278:
        /* <DEDUP_REMOVED lines=9> */
.L_x_281:
[----:B------:R-:W-:Y:S05]  /*8820*/  BSYNC B1 ;  /* 0x0000000000017941 */ /* 0x000fea0003800000 */
.L_x_280:
[----:B0----5:R-:W-:Y:S01]  /*8830*/  HADD2.F32 R3, -RZ, R154.H0_H0 ;  /* 0x2000009aff037230 */ /* 0x021fe20000004100 */
[----:B------:R-:W-:Y:S01]  /*8840*/  ISETP.GT.AND P2, PT, R0, 0x78, P1 ;  /* 0x000000780000780c */ /* 0x000fe20000f44270 */
[----:B------:R-:W-:Y:S03]  /*8850*/  BSSY B1, `(.L_x_282) ;  /* 0x0000007000017945 */ /* 0x000fe60003800000 */
[----:B-1----:R-:W-:-:S04]  /*8860*/  FMUL R4, R3, R156 ;  /* 0x0000009c03047220 */ /* 0x002fc80000400000 */
[----:B------:R-:W-:-:S05]  /*8870*/  FFMA R4, R85, R155, R4 ;  /* 0x0000009b55047223 */ /* 0x000fca0000000004 */
[----:B------:R-:W-:-:S05]  /*8880*/  F2FP.F16.F32.PACK_AB R4, RZ, R4 ;  /* 0x00000004ff04723e */ /* 0x000fca00000000ff */
[----:B------:R0:W-:Y:S01]  /*8890*/  @P0 STG.E.U16 desc[UR36][R6.64+0xf2], R4 ;  /* 0x0000f20406000986 */ /* 0x0001e2000c101524 */
[----:B------:R-:W-:Y:S05]  /*88a0*/  @!P2 BRA `(.L_x_283) ;  /* 0x000000000004a947 */ /* 0x000fea0003800000 */
[----:B------:R1:W5:Y:S02]  /*88b0*/  LDG.E.LTC128B.U16 R154, desc[UR36][R10.64+0xf0] ;  /* 0x0000f0240a9a7981 */ /* 0x000364000c1e1520 */
.L_x_283:
[----:B------:R-:W-:Y:S05]  /*88c0*/  BSYNC B1 ;  /* 0x0000000000017941 */ /* 0x000fea0003800000 */
.L_x_282:
[----:B-----5:R-:W-:Y:S01]  /*88d0*/  HADD2.F32 R3, -RZ, R154.H0_H0 ;  /* 0x2000009aff037230 */ /* 0x020fe20000004100 */
[----:B------:R-:W-:Y:S01]  /*88e0*/  ISETP.GT.AND P1, PT, R0, 0x79, P1 ;  /* 0x000000790000780c */ /* 0x000fe20000f24270 */
[----:B0-----:R-:W-:Y:S01]  /*88f0*/  @P2 IMAD.MOV.U32 R4, RZ, RZ, R8 ;  /* 0x000000ffff042224 */ /* 0x001fe200078e0008 */
[----:B------:R-:W-:Y:S01]  /*8900*/  BSSY B1, `(.L_x_284) ;  /* 0x0000008000017945 */ /* 0x000fe20003800000 */
[----:B------:R-:W-:Y:S02]  /*8910*/  @P2 IMAD.MOV.U32 R5, RZ, RZ, R9 ;  /* 0x000000ffff052224 */ /* 0x000fe400078e0009 */
[----:B------:R-:W-:-:S04]  /*8920*/  FMUL R3, R3, R156 ;  /* 0x0000009c03037220 */ /* 0x000fc80000400000 */
[----:B------:R-:W-:-:S05]  /*8930*/  FFMA R3, R86, R155, R3 ;  /* 0x0000009b56037223 */ /* 0x000fca0000000003 */
[----:B------:R-:W-:-:S05]  /*8940*/  F2FP.F16.F32.PACK_AB R3, RZ, R3 ;  /* 0x00000003ff03723e */ /* 0x000fca00000000ff */
[----:B------:R0:W-:Y:S01]  /*8950*/  @P2 STG.E.U16 desc[UR36][R4.64+0xf0], R3 ;  /* 0x0000f00304002986 */ /* 0x0001e2000c101524 */
[----:B------:R-:W-:Y:S05]  /*8960*/  @!P1 BRA `(.L_x_285) ;  /* 0x0000000000049947 */ /* 0x000fea0003800000 */
[----:B------:R0:W5:Y:S02]  /*8970*/  LDG.E.LTC128B.U16 R154, desc[UR36][R10.64+0xf2] ;  /* 0x0000f2240a9a7981 */ /* 0x000164000c1e1520 */
.L_x_285:
[----:B------:R-:W-:Y:S05]  /*8980*/  BSYNC B1 ;  /* 0x0000000000017941 */ /* 0x000fea0003800000 */
.L_x_284:
[----:B------:R-:W-:Y:S05]  /*8990*/  @!P1 BRA `(.L_x_286) ;  /* 0x00000024004c9947 */ /* 0x000fea0003800000 */
[----:B0----5:R-:W-:-:S05]  /*89a0*/  HADD2.F32 R3, -RZ, R154.H0_H0 ;  /* 0x2000009aff037230 */ /* 0x021fca0000004100 */
[----:B------:R-:W-:-:S04]  /*89b0*/  FMUL R0, R3, R156 ;  /* 0x0000009c03007220 */ /* 0x000fc80000400000 */
[----:B------:R-:W-:-:S05]  /*89c0*/  FFMA R0, R87, R155, R0 ;  /* 0x0000009b57007223 */ /* 0x000fca0000000000 */
[----:B------:R-:W-:-:S05]  /*89d0*/  F2FP.F16.F32.PACK_AB R0, RZ, R0 ;  /* 0x00000000ff00723e */ /* 0x000fca00000000ff */
[----:B------:R0:W-:Y:S01]  /*89e0*/  STG.E.U16 desc[UR36][R8.64+0xf2], R0 ;  /* 0x0000f20008007986 */ /* 0x0001e2000c101524 */
[----:B------:R-:W-:Y:S05]  /*89f0*/  BRA `(.L_x_286) ;  /* 0x0000002400347947 */ /* 0x000fea0003800000 */
.L_x_35:
[----:B------:R-:W-:Y:S01]  /*8a00*/  ULDC.64 UR4, c[0x0][0x5c0] ;  /* 0x0001700000047ab9 */ /* 0x000fe20000000a00 */
[-C--:B------:R-:W-:Y:S01]  /*8a10*/  FMUL R88, R88, R155.reuse ;  /* 0x0000009b58587220 */ /* 0x080fe20000400000 */
[----:B------:R-:W-:Y:S01]  /*8a20*/  LEA R6, P0, R168, UR4, 0x1 ;  /* 0x00000004a8067c11 */ /* 0x000fe2000f8008ff */
[----:B------:R-:W-:Y:S01]  /*8a30*/  IMAD.SHL.U32 R11, R4, 0x10, RZ ;  /* 0x00000010040b7824 */ /* 0x000fe200078e00ff */
[----:B------:R-:W-:Y:S01]  /*8a40*/  ISETP.GT.AND P2, PT, R0, 0x1, P3 ;  /* 0x000000010000780c */ /* 0x000fe20001f44270 */
[-C--:B------:R-:W-:Y:S01]  /*8a50*/  FMUL R89, R89, R155.reuse ;  /* 0x0000009b59597220 */ /* 0x080fe20000400000 */
[----:B------:R-:W-:Y:S01]  /*8a60*/  LEA.HI.X R7, R168, UR5, R167, 0x1, P0 ;  /* 0x00000005a8077c11 */ /* 0x000fe200080f0ca7 */
[-C--:B------:R-:W-:Y:S01]  /*8a70*/  FMUL R90, R90, R155.reuse ;  /* 0x0000009b5a5a7220 */ /* 0x080fe20000400000 */
[----:B------:R-:W-:Y:S01]  /*8a80*/  ISETP.GT.AND P0, PT, R3, 0x8, PT ;  /* 0x000000080300780c */ /* 0x000fe20003f04270 */
[-C--:B------:R-:W-:Y:S01]  /*8a90*/  FMUL R91, R91, R155.reuse ;  /* 0x0000009b5b5b7220 */ /* 0x080fe20000400000 */
[----:B------:R-:W-:Y:S01]  /*8aa0*/  F2FP.F16.F32.PACK_AB R88, RZ, R88 ;  /* 0x00000058ff58723e */ /* 0x000fe200000000ff */
[-C--:B------:R-:W-:Y:S01]  /*8ab0*/  FMUL R92, R92, R155.reuse ;  /* 0x0000009b5c5c7220 */ /* 0x080fe20000400000 */
[----:B------:R-:W-:Y:S01]  /*8ac0*/  ISETP.GT.AND P4, PT, R0, RZ, P0 ;  /* 0x000000ff0000720c */ /* 0x000fe20000784270 */
[-C--:B------:R-:W-:Y:S01]  /*8ad0*/  FMUL R93, R93, R155.reuse ;  /* 0x0000009b5d5d7220 */ /* 0x080fe20000400000 */
[----:B------:R-:W-:Y:S01]  /*8ae0*/  SHF.L.U64.HI R9, R4, 0x4, R5 ;  /* 0x0000000404097819 */ /* 0x000fe20000010205 */
[----:B------:R-:W-:Y:S01]  /*8af0*/  @P1 STG.E.U16 desc[UR36][R6.64], R88 ;  /* 0x0000005806001986 */ /* 0x000fe2000c101524 */
[----:B------:R-:W-:Y:S01]  /*8b00*/  IADD3 R12, P5, R11, R6, RZ ;  /* 0x000000060b0c7210 */ /* 0x000fe20007fbe0ff */
[-C--:B------:R-:W-:Y:S01]  /*8b10*/  FMUL R94, R94, R155.reuse ;  /* 0x0000009b5e5e7220 */ /* 0x080fe20000400000 */
[----:B------:R-:W-:Y:S01]  /*8b20*/  ISETP.GT.AND P1, PT, R0, 0x1, P0 ;  /* 0x000000010000780c */ /* 0x000fe20000724270 */
[----:B------:R-:W-:Y:S01]  /*8b30*/  FMUL R95, R95, R155 ;  /* 0x0000009b5f5f7220 */ /* 0x000fe20000400000 */
[----:B------:R-:W-:Y:S01]  /*8b40*/  F2FP.F16.F32.PACK_AB R89, RZ, R89 ;  /* 0x00000059ff59723e */ /* 0x000fe200000000ff */
[----:B------:R-:W-:Y:S01]  /*8b50*/  IMAD.X R13, R9, 0x1, R7, P5 ;  /* 0x00000001090d7824 */ /* 0x000fe200028e0607 */
[----:B------:R-:W-:Y:S01]  /*8b60*/  F2FP.F16.F32.PACK_AB R90, RZ, R90 ;  /* 0x0000005aff5a723e */ /* 0x000fe200000000ff */
[----:B------:R-:W-:Y:S01]  /*8b70*/  FMUL R96, R96, R155 ;  /* 0x0000009b60607220 */ /* 0x000fe20000400000 */
[----:B------:R-:W-:Y:S01]  /*8b80*/  F2FP.F16.F32.PACK_AB R91, RZ, R91 ;  /* 0x0000005bff5b723e */ /* 0x000fe200000000ff */
[----:B------:R-:W-:Y:S01]  /*8b90*/  @P2 STG.E.U16 desc[UR36][R6.64+0x2], R89 ;  /* 0x0000025906002986 */ /* 0x000fe2000c101524 */
[C---:B------:R-:W-:Y:S01]  /*8ba0*/  ISETP.GT.AND P5, PT, R0.reuse, 0x9, P3 ;  /* 0x000000090000780c */ /* 0x040fe20001fa4270 */
[-C--:B------:R-:W-:Y:S01]  /*8bb0*/  FMUL R97, R97, R155.reuse ;  /* 0x0000009b61617220 */ /* 0x080fe20000400000 */
[C---:B------:R-:W-:Y:S01]  /*8bc0*/  ISETP.GT.AND P2, PT, R0.reuse, 0x8, P0 ;  /* 0x000000080000780c */ /* 0x040fe20000744270 */
[----:B------:R-:W-:Y:S01]  /*8bd0*/  @P4 STG.E.U16 desc[UR36][R12.64], R90 ;  /* 0x0000005a0c004986 */ /* 0x000fe2000c101524 */
[----:B------:R-:W-:Y:S01]  /*8be0*/  ISETP.GT.AND P4, PT, R0, 0x8, P3 ;  /* 0x000000080000780c */ /* 0x000fe20001f84270 */
[-C--:B------:R-:W-:Y:S01]  /*8bf0*/  FMUL R98, R98, R155.reuse ;  /* 0x0000009b62627220 */ /* 0x080fe20000400000 */
[----:B------:R-:W-:Y:S01]  /*8c00*/  F2FP.F16.F32.PACK_AB R92, RZ, R92 ;  /* 0x0000005cff5c723e */ /* 0x000fe200000000ff */
[----:B------:R-:W-:Y:S01]  /*8c10*/  @P1 STG.E.U16 desc[UR36][R12.64+0x2], R91 ;  /* 0x0000025b0c001986 */ /* 0x000fe2000c101524 */
[----:B------:R-:W-:Y:S01]  /*8c20*/  ISETP.GT.AND P1, PT, R0, 0x9, P0 ;  /* 0x000000090000780c */ /* 0x000fe20000724270 */
[----:B------:R-:W-:Y:S01]  /*8c30*/  FMUL R99, R99, R155 ;  /* 0x0000009b63637220 */ /* 0x000fe20000400000 */
[----:B------:R-:W-:Y:S01]  /*8c40*/  F2FP.F16.F32.PACK_AB R93, RZ, R93 ;  /* 0x0000005dff5d723e */ /* 0x000fe200000000ff */
[-C--:B------:R-:W-:Y:S01]  /*8c50*/  FMUL R100, R100, R155.reuse ;  /* 0x0000009b64647220 */ /* 0x080fe20000400000 */
[----:B------:R-:W-:Y:S01]  /*8c60*/  F2FP.F16.F32.PACK_AB R94, RZ, R94 ;  /* 0x0000005eff5e723e */ /* 0x000fe200000000ff */
[----:B------:R-:W-:Y:S01]  /*8c70*/  FMUL R101, R101, R155 ;  /* 0x0000009b65657220 */ /* 0x000fe20000400000 */
[----:B------:R-:W-:Y:S01]  /*8c80*/  F2FP.F16.F32.PACK_AB R95, RZ, R95 ;  /* 0x0000005fff5f723e */ /* 0x000fe200000000ff */
[-C--:B------:R-:W-:Y:S01]  /*8c90*/  FMUL R102, R102, R155.reuse ;  /* 0x0000009b66667220 */ /* 0x080fe20000400000 */
[----:B------:R-:W-:Y:S01]  /*8ca0*/  F2FP.F16.F32.PACK_AB R96, RZ, R96 ;  /* 0x00000060ff60723e */ /* 0x000fe200000000ff */
[----:B------:R-:W-:Y:S01]  /*8cb0*/  @P4 STG.E.U16 desc[UR36][R6.64+0x10], R92 ;  /* 0x0000105c06004986 */ /* 0x000fe2000c101524 */
[C---:B------:R-:W-:Y:S01]  /*8cc0*/  ISETP.GT.AND P4, PT, R0.reuse, 0x10, P3 ;  /* 0x000000100000780c */ /* 0x040fe20001f84270 */
[----:B------:R-:W-:Y:S01]  /*8cd0*/  FMUL R103, R103, R155 ;  /* 0x0000009b67677220 */ /* 0x000fe20000400000 */
[----:B------:R-:W-:Y:S01]  /*8ce0*/  F2FP.F16.F32.PACK_AB R97, RZ, R97 ;  /* 0x00000061ff61723e */ /* 0x000fe200000000ff */
[----:B------:R-:W-:Y:S01]  /*8cf0*/  @P5 STG.E.U16 desc[UR36][R6.64+0x12], R93 ;  /* 0x0000125d06005986 */ /* 0x000fe2000c101524 */
[----:B------:R-:W-:Y:S01]  /*8d00*/  ISETP.GT.AND P5, PT, R0, 0x11, P0 ;  /* 0x000000110000780c */ /* 0x000fe200007a4270 */
        /* <DEDUP_REMOVED lines=74> */
[----:B------:R-:W-:Y:S01]  /*91b0*/  FMUL R125, R125, R155 ;  /* 0x0000009b7d7d7220 */ /* 0x000fe20000400000 */
[----:B------:R-:W-:Y:S01]  /*91c0*/  F2FP.F16.F32.PACK_AB R119, RZ, R119 ;  /* 0x00000077ff77723e */ /* 0x000fe200000000ff */
[-C--:B------:R-:W-:Y:S01]  /*91d0*/  FMUL R126, R126, R155.reuse ;  /* 0x0000009b7e7e7220 */ /* 0x080fe20000400000 */
[----:B------:R-:W-:Y:S01]  /*91e0*/  F2FP.F16.F32.PACK_AB R120, RZ, R120 ;  /* 0x00000078ff78723e */ /* 0x000fe200000000ff */
        /* <DEDUP_REMOVED lines=86> */
[-C--:B------:R-:W-:Y:S01]  /*9750*/  FMUL R151, R151, R155.reuse ;  /* 0x0000009b97977220 */ /* 0x080fe20000400000 */
[----:B------:R-:W-:Y:S01]  /*9760*/  SHF.L.U64.HI R21, R4, 0x8, R5 ;  /* 0x0000000804157819 */ /* 0x000fe20000010205 */
[----:B------:R-:W-:Y:S01]  /*9770*/  @P2 STG.E.U16 desc[UR36][R6.64+0xa2], R129 ;  /* 0x0000a28106002986 */ /* 0x000fe2000c101524 */
[----:B------:R-:W-:Y:S01]  /*9780*/  ISETP.GT.AND P2, PT, R0, 0x59, P3 ;  /* 0x000000590000780c */ /* 0x000fe20001f44270 */
[-C--:B------:R-:W-:Y:S01]  /*9790*/  FMUL R25, R25, R155.reuse ;  /* 0x0000009b19197220 */ /* 0x080fe20000400000 */
[----:B------:R-:W-:Y:S01]  /*97a0*/  SHF.L.U32 R23, R4, 0x8, RZ ;  /* 0x0000000804177819 */ /* 0x000fe200000006ff */
[----:B------:R-:W-:Y:S01]  /*97b0*/  @P5 STG.E.U16 desc[UR36][R12.64+0xa0], R130 ;  /* 0x0000a0820c005986 */ /* 0x000fe2000c101524 */
[----:B------:R-:W-:Y:S01]  /*97c0*/  ISETP.GT.AND P5, PT, R0, 0x58, P0 ;  /* 0x000000580000780c */ /* 0x000fe200007a4270 */
        /* <DEDUP_REMOVED lines=26> */
[----:B------:R-:W-:Y:S01]  /*9970*/  FMUL R32, R32, R155 ;  /* 0x0000009b20207220 */ /* 0x000fe20000400000 */
[----:B------:R-:W-:Y:S01]  /*9980*/  F2FP.F16.F32.PACK_AB R25, RZ, R25 ;  /* 0x00000019ff19723e */ /* 0x000fe200000000ff */
[-C--:B------:R-:W-:Y:S01]  /*9990*/  FMUL R33, R33, R155.reuse ;  /* 0x0000009b21217220 */ /* 0x080fe20000400000 */
        /* <DEDUP_REMOVED lines=25> */
[----:B------:R-:W-:Y:S01]  /*9b30*/  @P2 STG.E.U16 desc[UR36][R12.64+0xd0], R142 ;  /* 0x0000d08e0c002986 */ /* 0x000fe2000c101524 */
[----:B------:R-:W-:Y:S01]  /*9b40*/  F2FP.F16.F32.PACK_AB R33, RZ, R33 ;  /* 0x00000021ff21723e */ /* 0x000fe200000000ff */
[-C--:B------:R-:W-:Y:S01]  /*9b50*/  FMUL R41, R41, R155.reuse ;  /* 0x0000009b29297220 */ /* 0x080fe20000400000 */
[----:B------:R-:W-:Y:S01]  /*9b60*/  F2FP.F16.F32.PACK_AB R34, RZ, R34 ;  /* 0x00000022ff22723e */ /* 0x000fe200000000ff */
[----:B------:R-:W-:Y:S01]  /*9b70*/  FMUL R42, R42, R155 ;  /* 0x0000009b2a2a7220 */ /* 0x000fe20000400000 */
[----:B------:R-:W-:Y:S01]  /*9b80*/  F2FP.F16.F32.PACK_AB R35, RZ, R35 ;  /* 0x00000023ff23723e */ /* 0x000fe200000000ff */
[----:B------:R-:W-:Y:S01]  /*9b90*/  @P4 STG.E.U16 desc[UR36][R12.64+0xd2], R143 ;  /* 0x0000d28f0c004986 */ /* 0x000fe2000c101524 */
[C---:B------:R-:W-:Y:S01]  /*9ba0*/  ISETP.GT.AND P4, PT, R0.reuse, 0x71, P0 ;  /* 0x000000710000780c */ /* 0x040fe20000784270 */
[----:B------:R-:W-:Y:S01]  /*9bb0*/  FMUL R43, R43, R155 ;  /* 0x0000009b2b2b7220 */ /* 0x000fe20000400000 */
[----:B------:R-:W-:Y:S01]  /*9bc0*/  F2FP.F16.F32.PACK_AB R36, RZ, R36 ;  /* 0x00000024ff24723e */ /* 0x000fe200000000ff */
[----:B------:R-:W-:Y:S01]  /*9bd0*/  @P5 STG.E.U16 desc[UR36][R6.64+0xe0], R144 ;  /* 0x0000e09006005986 */ /* 0x000fe2000c101524 */
[----:B------:R-:W-:Y:S01]  /*9be0*/  ISETP.GT.AND P5, PT, R0, 0x70, P0 ;  /* 0x000000700000780c */ /* 0x000fe200007a4270 */
[----:B------:R-:W-:Y:S01]  /*9bf0*/  @P1 IMAD.MOV.U32 R4, RZ, RZ, R6 ;  /* 0x000000ffff041224 */ /* 0x000fe200078e0006 */
[----:B------:R-:W-:Y:S01]  /*9c00*/  F2FP.F16.F32.PACK_AB R37, RZ, R37 ;  /* 0x00000025ff25723e */ /* 0x000fe200000000ff */
[----:B------:R-:W-:Y:S01]  /*9c10*/  @P1 IMAD.MOV.U32 R5, RZ, RZ, R7 ;  /* 0x000000ffff051224 */ /* 0x000fe200078e0007 */
[----:B------:R-:W-:Y:S01]  /*9c20*/  F2FP.F16.F32.PACK_AB R38, RZ, R38 ;  /* 0x00000026ff26723e */ /* 0x000fe200000000ff */
[----:B------:R-:W-:Y:S01]  /*9c30*/  FMUL R44, R44, R155 ;  /* 0x0000009b2c2c7220 */ /* 0x000fe20000400000 */
[----:B------:R-:W-:Y:S01]  /*9c40*/  F2FP.F16.F32.PACK_AB R39, RZ, R39 ;  /* 0x00000027ff27723e */ /* 0x000fe200000000ff */
[-C--:B------:R-:W-:Y:S01]  /*9c50*/  FMUL R45, R45, R155.reuse ;  /* 0x0000009b2d2d7220 */ /* 0x080fe20000400000 */
[----:B------:R0:W-:Y:S01]  /*9c60*/  @P1 STG.E.U16 desc[UR36][R4.64+0xe2], R145 ;  /* 0x0000e29104001986 */ /* 0x0001e2000c101524 */
[----:B------:R-:W-:Y:S01]  /*9c70*/  IADD3 R14, P1, P2, R11, R6, R23 ;  /* 0x000000060b0e7210 */ /* 0x000fe20007a3e017 */
[-C--:B------:R-:W-:Y:S01]  /*9c80*/  FMUL R46, R46, R155.reuse ;  /* 0x0000009b2e2e7220 */ /* 0x080fe20000400000 */
[----:B------:R-:W-:Y:S01]  /*9c90*/  F2FP.F16.F32.PACK_AB R40, RZ, R40 ;  /* 0x00000028ff28723e */ /* 0x000fe200000000ff */
[----:B------:R-:W-:Y:S01]  /*9ca0*/  FMUL R47, R47, R155 ;  /* 0x0000009b2f2f7220 */ /* 0x000fe20000400000 */
[----:B------:R-:W-:Y:S01]  /*9cb0*/  IADD3.X R15, R9, R7, R21, P1, P2 ;  /* 0x00000007090f7210 */ /* 0x000fe20000fe4415 */
[-C--:B------:R-:W-:Y:S01]  /*9cc0*/  FMUL R48, R48, R155.reuse ;  /* 0x0000009b30307220 */ /* 0x080fe20000400000 */
[----:B------:R-:W-:Y:S01]  /*9cd0*/  ISETP.GT.AND P1, PT, R3, 0x80, PT ;  /* 0x000000800300780c */ /* 0x000fe20003f24270 */
[-C--:B------:R-:W-:Y:S01]  /*9ce0*/  FMUL R49, R49, R155.reuse ;  /* 0x0000009b31317220 */ /* 0x080fe20000400000 */
[----:B------:R-:W-:Y:S01]  /*9cf0*/  ISETP.GT.AND P2, PT, R3, 0x88, PT ;  /* 0x000000880300780c */ /* 0x000fe20003f44270 */
[----:B------:R-:W-:Y:S01]  /*9d00*/  FMUL R50, R50, R155 ;  /* 0x0000009b32327220 */ /* 0x000fe20000400000 */
[----:B------:R-:W-:Y:S01]  /*9d10*/  F2FP.F16.F32.PACK_AB R41, RZ, R41 ;  /* 0x00000029ff29723e */ /* 0x000fe200000000ff */
[----:B0-----:R-:W-:Y:S01]  /*9d20*/  @P5 IMAD.MOV.U32 R4, RZ, RZ, R12 ;  /* 0x000000ffff045224 */ /* 0x001fe200078e000c */
[----:B------:R-:W-:Y:S01]  /*9d30*/  F2FP.F16.F32.PACK_AB R42, RZ, R42 ;  /* 0x0000002aff2a723e */ /* 0x000fe200000000ff */
[----:B------:R-:W-:Y:S01]  /*9d40*/  @P5 IMAD.MOV.U32 R5, RZ, RZ, R13 ;  /* 0x000000ffff055224 */ /* 0x000fe200078e000d */
[----:B------:R-:W-:Y:S01]  /*9d50*/  F2FP.F16.F32.PACK_AB R43, RZ, R43 ;  /* 0x0000002bff2b723e */ /* 0x000fe200000000ff */
[-C--:B------:R-:W-:Y:S01]  /*9d60*/  FMUL R51, R51, R155.reuse ;  /* 0x0000009b33337220 */ /* 0x080fe20000400000 */
[----:B------:R-:W-:Y:S01]  /*9d70*/  F2FP.F16.F32.PACK_AB R44, RZ, R44 ;  /* 0x0000002cff2c723e */ /* 0x000fe200000000ff */
[-C--:B------:R-:W-:Y:S01]  /*9d80*/  FMUL R52, R52, R155.reuse ;  /* 0x0000009b34347220 */ /* 0x080fe20000400000 */
[----:B------:R0:W-:Y:S01]  /*9d90*/  @P5 STG.E.U16 desc[UR36][R4.64+0xe0], R146 ;  /* 0x0000e09204005986 */ /* 0x0001e2000c101524 */
[C---:B------:R-:W-:Y:S01]  /*9da0*/  ISETP.GT.AND P5, PT, R0.reuse, 0x78, P3 ;  /* 0x000000780000780c */ /* 0x040fe20001fa4270 */
[-C--:B------:R-:W-:Y:S01]  /*9db0*/  FMUL R53, R53, R155.reuse ;  /* 0x0000009b35357220 */ /* 0x080fe20000400000 */
[C---:B------:R-:W-:Y:S01]  /*9dc0*/  ISETP.GT.AND P3, PT, R0.reuse, 0x79, P3 ;  /* 0x000000790000780c */ /* 0x040fe20001f64270 */
[----:B------:R-:W-:Y:S01]  /*9dd0*/  @P4 STG.E.U16 desc[UR36][R12.64+0xe2], R147 ;  /* 0x0000e2930c004986 */ /* 0x000fe2000c101524 */
[----:B------:R-:W-:Y:S01]  /*9de0*/  ISETP.GT.AND P4, PT, R0, 0x78, P0 ;  /* 0x000000780000780c */ /* 0x000fe20000784270 */
[-C--:B------:R-:W-:Y:S01]  /*9df0*/  FMUL R54, R54, R155.reuse ;  /* 0x0000009b36367220 */ /* 0x080fe20000400000 */
[----:B------:R-:W-:Y:S01]  /*9e00*/  ISETP.GT.AND P0, PT, R0, 0x79, P0 ;  /* 0x000000790000780c */ /* 0x000fe20000704270 */
[----:B------:R-:W-:Y:S01]  /*9e10*/  FMUL R55, R55, R155 ;  /* 0x0000009b37377220 */ /* 0x000fe20000400000 */
[----:B------:R-:W-:Y:S01]  /*9e20*/  F2FP.F16.F32.PACK_AB R45, RZ, R45 ;  /* 0x0000002dff2d723e */ /* 0x000fe200000000ff */
[-C--:B------:R-:W-:Y:S01]  /*9e30*/  FMUL R56, R56, R155.reuse ;  /* 0x0000009b38387220 */ /* 0x080fe20000400000 */
[----:B------:R-:W-:Y:S01]  /*9e40*/  F2FP.F16.F32.PACK_AB R46, RZ, R46 ;  /* 0x0000002eff2e723e */ /* 0x000fe200000000ff */
[----:B------:R-:W-:Y:S01]  /*9e50*/  FMUL R57, R57, R155 ;  /* 0x0000009b39397220 */ /* 0x000fe20000400000 */
[----:B------:R-:W-:Y:S01]  /*9e60*/  F2FP.F16.F32.PACK_AB R47, RZ, R47 ;  /* 0x0000002fff2f723e */ /* 0x000fe200000000ff */
[----:B------:R-:W-:Y:S01]  /*9e70*/  @P5 STG.E.U16 desc[UR36][R6.64+0xf0], R148 ;  /* 0x0000f09406005986 */ /* 0x000fe2000c101524 */
[----:B0-----:R-:W-:Y:S01]  /*9e80*/  IADD3 R4, P5, R23, R6, RZ ;  /* 0x0000000617047210 */ /* 0x001fe20007fbe0ff */
[-C--:B------:R-:W-:Y:S01]  /*9e90*/  FMUL R58, R58, R155.reuse ;  /* 0x0000009b3a3a7220 */ /* 0x080fe20000400000 */
[----:B------:R-:W-:Y:S01]  /*9ea0*/  F2FP.F16.F32.PACK_AB R48, RZ, R48 ;  /* 0x00000030ff30723e */ /* 0x000fe200000000ff */
[----:B------:R0:W-:Y:S01]  /*9eb0*/  @P3 STG.E.U16 desc[UR36][R6.64+0xf2], R149 ;  /* 0x0000f29506003986 */ /* 0x0001e2000c101524 */
[C---:B------:R-:W-:Y:S01]  /*9ec0*/  ISETP.GT.AND P3, PT, R0.reuse, RZ, P1 ;  /* 0x000000ff0000720c */ /* 0x040fe20000f64270 */
[----:B------:R-:W-:Y:S01]  /*9ed0*/  IMAD.X R5, R21, 0x1, R7, P5 ;  /* 0x0000000115057824 */ /* 0x000fe200028e0607 */
[C---:B------:R-:W-:Y:S01]  /*9ee0*/  ISETP.GT.AND P5, PT, R0.reuse, RZ, P2 ;  /* 0x000000ff0000720c */ /* 0x040fe200017a4270 */
        /* <DEDUP_REMOVED lines=10> */
[----:B------:R-:W-:Y:S01]  /*9f90*/  @P3 STG.E.U16 desc[UR36][R4.64], R24 ;  /* 0x0000001804003986 */ /* 0x000fe2000c101524 */
[C---:B0-----:R-:W-:Y:S01]  /*9fa0*/  IADD3 R6, P3, R11.reuse, R4, RZ ;  /* 0x000000040b067210 */ /* 0x041fe20007f7e0ff */
[-C--:B------:R-:W-:Y:S01]  /*9fb0*/  FMUL R62, R62, R155.reuse ;  /* 0x0000009b3e3e7220 */ /* 0x080fe20000400000 */
[----:B------:R-:W-:Y:S01]  /*9fc0*/  F2FP.F16.F32.PACK_AB R52, RZ, R52 ;  /* 0x00000034ff34723e */ /* 0x000fe200000000ff */
[----:B------:R-:W-:Y:S01]  /*9fd0*/  @P4 STG.E.U16 desc[UR36][R4.64+0x2], R25 ;  /* 0x0000021904004986 */ /* 0x000fe2000c101524 */
[----:B------:R-:W-:Y:S01]  /*9fe0*/  IADD3 R10, P4, R11, R4, RZ ;  /* 0x000000040b0a7210 */ /* 0x000fe20007f9e0ff */
[--C-:B------:R-:W-:Y:S01]  /*9ff0*/  IMAD.X R7, R9, 0x1, R5.reuse, P3 ;  /* 0x0000000109077824 */ /* 0x100fe200018e0605 */
[C---:B------:R-:W-:Y:S01]  /*a000*/  ISETP.GT.AND P3, PT, R0.reuse, 0x9, P2 ;  /* 0x000000090000780c */ /* 0x040fe20001764270 */
[----:B------:R-:W-:Y:S01]  /*a010*/  FMUL R63, R63, R155 ;  /* 0x0000009b3f3f7220 */ /* 0x000fe20000400000 */
[----:B------:R-:W-:Y:S01]  /*a020*/  F2FP.F16.F32.PACK_AB R53, RZ, R53 ;  /* 0x00000035ff35723e */ /* 0x000fe200000000ff */
[----:B------:R-:W-:Y:S01]  /*a030*/  IMAD.X R11, R9, 0x1, R5, P4 ;  /* 0x00000001090b7824 */ /* 0x000fe200020e0605 */
[----:B------:R-:W-:Y:S01]  /*a040*/  ISETP.GT.AND P4, PT, R0, 0x8, P1 ;  /* 0x000000080000780c */ /* 0x000fe20000f84270 */
[-C--:B------:R-:W-:Y:S01]  /*a050*/  FMUL R64, R64, R155.reuse ;  /* 0x0000009b40407220 */ /* 0x080fe20000400000 */
[----:B------:R-:W-:Y:S01]  /*a060*/  F2FP.F16.F32.PACK_AB R54, RZ, R54 ;  /* 0x00000036ff36723e */ /* 0x000fe200000000ff */
[-C--:B------:R-:W-:Y:S01]  /*a070*/  FMUL R65, R65, R155.reuse ;  /* 0x0000009b41417220 */ /* 0x080fe20000400000 */
        /* <DEDUP_REMOVED lines=13> */
[-C--:B------:R-:W-:Y:S01]  /*a150*/  FMUL R70, R70, R155.reuse ;  /* 0x0000009b46467220 */ /* 0x080fe20000400000 */
[----:B------:R-:W-:Y:S01]  /*a160*/  @P5 STG.E.U16 desc[UR36][R4.64+0x12], R29 ;  /* 0x0000121d04005986 */ /* 0x000fe2000c101524 */
[C---:B------:R-:W-:Y:S01]  /*a170*/  ISETP.GT.AND P5, PT, R0.reuse, 0x11, P1 ;  /* 0x000000110000780c */ /* 0x040fe20000fa4270 */
[-C--:B------:R-:W-:Y:S01]  /*a180*/  FMUL R71, R71, R155.reuse ;  /* 0x0000009b47477220 */ /* 0x080fe20000400000 */
[----:B------:R-:W-:Y:S01]  /*a190*/  F2FP.F16.F32.PACK_AB R58, RZ, R58 ;  /* 0x0000003aff3a723e */ /* 0x000fe200000000ff */
[----:B------:R0:W-:Y:S01]  /*a1a0*/  @P0 STG.E.U16 desc[UR36][R6.64+0x10], R30 ;  /* 0x0000101e06000986 */ /* 0x0001e2000c101524 */
[----:B------:R-:W-:Y:S01]  /*a1b0*/  ISETP.GT.AND P0, PT, R0, 0x10, P2 ;  /* 0x000000100000780c */ /* 0x000fe20001704270 */
[----:B------:R-:W-:Y:S01]  /*a1c0*/  FMUL R72, R72, R155 ;  /* 0x0000009b48487220 */ /* 0x000fe20000400000 */
[----:B------:R-:W-:Y:S01]  /*a1d0*/  F2FP.F16.F32.PACK_AB R59, RZ, R59 ;  /* 0x0000003bff3b723e */ /* 0x000fe200000000ff */
[----:B------:R-:W-:Y:S01]  /*a1e0*/  @P3 STG.E.U16 desc[UR36][R14.64+0x12], R31 ;  /* 0x0000121f0e003986 */ /* 0x000fe2000c101524 */
[C---:B------:R-:W-:Y:S01]  /*a1f0*/  ISETP.GT.AND P3, PT, R0.reuse, 0x11, P2 ;  /* 0x000000110000780c */ /* 0x040fe20001764270 */
[-C--:B------:R-:W-:Y:S01]  /*a200*/  FMUL R73, R73, R155.reuse ;  /* 0x0000009b49497220 */ /* 0x080fe20000400000 */
[----:B------:R-:W-:Y:S01]  /*a210*/  F2FP.F16.F32.PACK_AB R60, RZ, R60 ;  /* 0x0000003cff3c723e */ /* 0x000fe200000000ff */
[----:B------:R-:W-:Y:S01]  /*a220*/  @P4 STG.E.U16 desc[UR36][R4.64+0x20], R32 ;  /* 0x0000202004004986 */ /* 0x000fe2000c101524 */
[----:B------:R-:W-:Y:S01]  /*a230*/  ISETP.GT.AND P4, PT, R0, 0x18, P1 ;  /* 0x000000180000780c */ /* 0x000fe20000f84270 */
[----:B------:R-:W-:Y:S01]  /*a240*/  FMUL R74, R74, R155 ;  /* 0x0000009b4a4a7220 */ /* 0x000fe20000400000 */
[----:B------:R-:W-:Y:S01]  /*a250*/  F2FP.F16.F32.PACK_AB R61, RZ, R61 ;  /* 0x0000003dff3d723e */ /* 0x000fe200000000ff */
[----:B------:R-:W-:Y:S01]  /*a260*/  @P5 STG.E.U16 desc[UR36][R4.64+0x22], R33 ;  /* 0x0000222104005986 */ /* 0x000fe2000c101524 */
[----:B------:R-:W-:Y:S01]  /*a270*/  ISETP.GT.AND P5, PT, R0, 0x19, P1 ;  /* 0x000000190000780c */ /* 0x000fe20000fa4270 */
[--C-:B0-----:R-:W-:Y:S01]  /*a280*/  @P0 IMAD.MOV.U32 R7, RZ, RZ, R15.reuse ;  /* 0x000000ffff070224 */ /* 0x101fe200078e000f */
[----:B------:R-:W-:Y:S01]  /*a290*/  @P0 MOV R6, R14 ;  /* 0x0000000e00060202 */ /* 0x000fe20000000f00 */
[-C--:B------:R-:W-:Y:S01]  /*a2a0*/  FMUL R75, R75, R155.reuse ;  /* 0x0000009b4b4b7220 */ /* 0x080fe20000400000 */
[----:B------:R-:W-:Y:S01]  /*a2b0*/  F2FP.F16.F32.PACK_AB R62, RZ, R62 ;  /* 0x0000003eff3e723e */ /* 0x000fe200000000ff */
[----:B------:R-:W-:Y:S01]  /*a2c0*/  FMUL R76, R76, R155 ;  /* 0x0000009b4c4c7220 */ /* 0x000fe20000400000 */
[----:B------:R-:W-:Y:S01]  /*a2d0*/  F2FP.F16.F32.PACK_AB R63, RZ, R63 ;  /* 0x0000003fff3f723e */ /* 0x000fe200000000ff */
[----:B------:R0:W-:Y:S01]  /*a2e0*/  @P0 STG.E.U16 desc[UR36][R6.64+0x20], R34 ;  /* 0x0000202206000986 */ /* 0x0001e2000c101524 */
        /* <DEDUP_REMOVED lines=9> */
[----:B------:R-:W-:Y:S01]  /*a380*/  FMUL R81, R81, R155 ;  /* 0x0000009b51517220 */ /* 0x000fe20000400000 */
[----:B------:R-:W-:Y:S01]  /*a390*/  F2FP.F16.F32.PACK_AB R68, RZ, R68 ;  /* 0x00000044ff44723e */ /* 0x000fe200000000ff */
[--C-:B0-----:R-:W-:Y:S01]  /*a3a0*/  @P3 IMAD.MOV.U32 R6, RZ, RZ, R14.reuse ;  /* 0x000000ffff063224 */ /* 0x101fe200078e000e */
[----:B------:R-:W-:Y:S01]  /*a3b0*/  F2FP.F16.F32.PACK_AB R69, RZ, R69 ;  /* 0x00000045ff45723e */ /* 0x000fe200000000ff */
[--C-:B------:R-:W-:Y:S01]  /*a3c0*/  @P3 IMAD.MOV.U32 R7, RZ, RZ, R15.reuse ;  /* 0x000000ffff073224 */ /* 0x100fe200078e000f */
[----:B------:R-:W-:Y:S01]  /*a3d0*/  F2FP.F16.F32.PACK_AB R70, RZ, R70 ;  /* 0x00000046ff46723e */ /* 0x000fe200000000ff */
[----:B------:R-:W-:Y:S01]  /*a3e0*/  FMUL R82, R82, R155 ;  /* 0x0000009b52527220 */ /* 0x000fe20000400000 */
[----:B------:R-:W-:Y:S01]  /*a3f0*/  F2FP.F16.F32.PACK_AB R71, RZ, R71 ;  /* 0x00000047ff47723e */ /* 0x000fe200000000ff */
[-C--:B------:R-:W-:Y:S01]  /*a400*/  FMUL R83, R83, R155.reuse ;  /* 0x0000009b53537220 */ /* 0x080fe20000400000 */
[----:B------:R0:W-:Y:S01]  /*a410*/  @P3 STG.E.U16 desc[UR36][R6.64+0x22], R35 ;  /* 0x0000222306003986 */ /* 0x0001e2000c101524 */
        /* <DEDUP_REMOVED lines=11> */
[----:B0-----:R-:W-:Y:S01]  /*a4d0*/  @P0 IMAD.MOV.U32 R6, RZ, RZ, R14 ;  /* 0x000000ffff060224 */ /* 0x001fe200078e000e */
[----:B------:R-:W-:Y:S01]  /*a4e0*/  F2FP.F16.F32.PACK_AB R75, RZ, R75 ;  /* 0x0000004bff4b723e */ /* 0x000fe200000000ff */
[----:B------:R-:W-:Y:S01]  /*a4f0*/  @P0 IMAD.MOV.U32 R7, RZ, RZ, R15 ;  /* 0x000000ffff070224 */ /* 0x000fe200078e000f */
[----:B------:R-:W-:Y:S01]  /*a500*/  F2FP.F16.F32.PACK_AB R76, RZ, R76 ;  /* 0x0000004cff4c723e */ /* 0x000fe200000000ff */
[----:B------:R-:W-:Y:S01]  /*a510*/  FMUL R87, R87, R155 ;  /* 0x0000009b57577220 */ /* 0x000fe20000400000 */
[----:B------:R-:W-:-:S02]  /*a520*/  F2FP.F16.F32.PACK_AB R77, RZ, R77 ;  /* 0x0000004dff4d723e */ /* 0x000fc400000000ff */
[----:B------:R0:W-:Y:S01]  /*a530*/  @P0 STG.E.U16 desc[UR36][R6.64+0x30], R38 ;  /* 0x0000302606000986 */ /* 0x0001e2000c101524 */
[----:B------:R-:W-:Y:S02]  /*a540*/  ISETP.GT.AND P0, PT, R0, 0x20, P2 ;  /* 0x000000200000780c */ /* 0x000fe40001704270 */
[----:B------:R-:W-:Y:S02]  /*a550*/  F2FP.F16.F32.PACK_AB R78, RZ, R78 ;  /* 0x0000004eff4e723e */ /* 0x000fe400000000ff */
[----:B------:R-:W-:Y:S02]  /*a560*/  F2FP.F16.F32.PACK_AB R79, RZ, R79 ;  /* 0x0000004fff4f723e */ /* 0x000fe400000000ff */
[----:B------:R-:W-:Y:S02]  /*a570*/  F2FP.F16.F32.PACK_AB R80, RZ, R80 ;  /* 0x00000050ff50723e */ /* 0x000fe400000000ff */
[----:B------:R-:W-:Y:S02]  /*a580*/  F2FP.F16.F32.PACK_AB R81, RZ, R81 ;  /* 0x00000051ff51723e */ /* 0x000fe400000000ff */
[----:B------:R-:W-:Y:S01]  /*a590*/  F2FP.F16.F32.PACK_AB R82, RZ, R82 ;  /* 0x00000052ff52723e */ /* 0x000fe200000000ff */
[----:B0-----:R-:W-:Y:S01]  /*a5a0*/  @P3 IMAD.MOV.U32 R6, RZ, RZ, R14 ;  /* 0x000000ffff063224 */ /* 0x001fe200078e000e */
[----:B------:R-:W-:Y:S01]  /*a5b0*/  F2FP.F16.F32.PACK_AB R83, RZ, R83 ;  /* 0x00000053ff53723e */ /* 0x000fe200000000ff */
[----:B------:R-:W-:Y:S01]  /*a5c0*/  @P3 IMAD.MOV.U32 R7, RZ, RZ, R15 ;  /* 0x000000ffff073224 */ /* 0x000fe200078e000f */
[----:B------:R-:W-:-:S02]  /*a5d0*/  F2FP.F16.F32.PACK_AB R84, RZ, R84 ;  /* 0x00000054ff54723e */ /* 0x000fc400000000ff */
[----:B------:R-:W-:Y:S02]  /*a5e0*/  F2FP.F16.F32.PACK_AB R85, RZ, R85 ;  /* 0x00000055ff55723e */ /* 0x000fe400000000ff */
[----:B------:R0:W-:Y:S01]  /*a5f0*/  @P3 STG.E.U16 desc[UR36][R6.64+0x32], R39 ;  /* 0x0000322706003986 */ /* 0x0001e2000c101524 */
[C---:B------:R-:W-:Y:S02]  /*a600*/  ISETP.GT.AND P3, PT, R0.reuse, 0x21, P2 ;  /* 0x000000210000780c */ /* 0x040fe40001764270 */
[----:B------:R-:W-:Y:S01]  /*a610*/  F2FP.F16.F32.PACK_AB R86, RZ, R86 ;  /* 0x00000056ff56723e */ /* 0x000fe200000000ff */
[----:B------:R-:W-:Y:S01]  /*a620*/  @P4 STG.E.U16 desc[UR36][R4.64+0x40], R40 ;  /* 0x0000402804004986 */ /* 0x000fe2000c101524 */
[C---:B------:R-:W-:Y:S02]  /*a630*/  ISETP.GT.AND P4, PT, R0.reuse, 0x28, P1 ;  /* 0x000000280000780c */ /* 0x040fe40000f84270 */
[----:B------:R-:W-:Y:S01]  /*a640*/  F2FP.F16.F32.PACK_AB R87, RZ, R87 ;  /* 0x00000057ff57723e */ /* 0x000fe200000000ff */
[----:B------:R-:W-:Y:S01]  /*a650*/  @P5 STG.E.U16 desc[UR36][R4.64+0x42], R41 ;  /* 0x0000422904005986 */ /* 0x000fe2000c101524 */
[----:B------:R-:W-:-:S02]  /*a660*/  ISETP.GT.AND P5, PT, R0, 0x29, P1 ;  /* 0x000000290000780c */ /* 0x000fc40000fa4270 */
[----:B0-----:R-:W-:Y:S01]  /*a670*/  @P0 MOV R6, R14 ;  /* 0x0000000e00060202 */ /* 0x001fe20000000f00 */
[----:B------:R-:W-:-:S05]  /*a680*/  @P0 IMAD.MOV.U32 R7, RZ, RZ, R15 ;  /* 0x000000ffff070224 */ /* 0x000fca00078e000f */
[----:B------:R0:W-:Y:S01]  /*a690*/  @P0 STG.E.U16 desc[UR36][R6.64+0x40], R42 ;  /* 0x0000402a06000986 */ /* 0x0001e2000c101524 */
[----:B------:R-:W-:Y:S01]  /*a6a0*/  ISETP.GT.AND P0, PT, R0, 0x28, P2 ;  /* 0x000000280000780c */ /* 0x000fe20001704270 */
[----:B0-----:R-:W-:Y:S02]  /*a6b0*/  @P3 IMAD.MOV.U32 R6, RZ, RZ, R14 ;  /* 0x000000ffff063224 */ /* 0x001fe400078e000e */
[----:B------:R-:W-:-:S05]  /*a6c0*/  @P3 IMAD.MOV.U32 R7, RZ, RZ, R15 ;  /* 0x000000ffff073224 */ /* 0x000fca00078e000f */
[----:B------:R0:W-:Y:S01]  /*a6d0*/  @P3 STG.E.U16 desc[UR36][R6.64+0x42], R43 ;  /* 0x0000422b06003986 */ /* 0x0001e2000c101524 */
[----:B------:R-:W-:-:S03]  /*a6e0*/  ISETP.GT.AND P3, PT, R0, 0x29, P2 ;  /* 0x000000290000780c */ /* 0x000fc60001764270 */
[----:B------:R-:W-:Y:S01]  /*a6f0*/  @P4 STG.E.U16 desc[UR36][R4.64+0x50], R44 ;  /* 0x0000502c04004986 */ /* 0x000fe2000c101524 */
[----:B------:R-:W-:-:S03]  /*a700*/  ISETP.GT.AND P4, PT, R0, 0x30, P1 ;  /* 0x000000300000780c */ /* 0x000fc60000f84270 */
[----:B------:R-:W-:Y:S01]  /*a710*/  @P5 STG.E.U16 desc[UR36][R4.64+0x52], R45 ;  /* 0x0000522d04005986 */ /* 0x000fe2000c101524 */
[----:B------:R-:W-:Y:S01]  /*a720*/  ISETP.GT.AND P5, PT, R0, 0x31, P1 ;  /* 0x000000310000780c */ /* 0x000fe20000fa4270 */
[----:B0-----:R-:W-:Y:S02]  /*a730*/  @P0 IMAD.MOV.U32 R6, RZ, RZ, R14 ;  /* 0x000000ffff060224 */ /* 0x001fe400078e000e */
        /* <DEDUP_REMOVED lines=10> */
[----:B------:R-:W-:Y:S02]  /*a7e0*/  ISETP.GT.AND P5, PT, R0, 0x39, P1 ;  /* 0x000000390000780c */ /* 0x000fe40000fa4270 */
        /* <DEDUP_REMOVED lines=91> */
[C---:B------:R-:W-:Y:S02]  /*ada0*/  ISETP.GT.AND P3, PT, R0.reuse, 0x78, P1 ;  /* 0x000000780000780c */ /* 0x040fe40000f64270 */
[C---:B------:R-:W-:Y:S01]  /*adb0*/  ISETP.GT.AND P1, PT, R0.reuse, 0x79, P1 ;  /* 0x000000790000780c */ /* 0x040fe20000f24270 */
[----:B------:R-:W-:Y:S01]  /*adc0*/  @P4 STG.E.U16 desc[UR36][R4.64+0xe0], R80 ;  /* 0x0000e05004004986 */ /* 0x000fe2000c101524 */
[----:B------:R-:W-:-:S03]  /*add0*/  ISETP.GT.AND P4, PT, R0, 0x71, P2 ;  /* 0x000000710000780c */ /* 0x000fc60001784270 */
[----:B------:R-:W-:Y:S01]  /*ade0*/  @P5 STG.E.U16 desc[UR36][R4.64+0xe2], R81 ;  /* 0x0000e25104005986 */ /* 0x000fe2000c101524 */
[C---:B------:R-:W-:Y:S02]  /*adf0*/  ISETP.GT.AND P5, PT, R0.reuse, 0x78, P2 ;  /* 0x000000780000780c */ /* 0x040fe400017a4270 */
[----:B------:R-:W-:Y:S01]  /*ae00*/  ISETP.GT.AND P2, PT, R0, 0x79, P2 ;  /* 0x000000790000780c */ /* 0x000fe20001744270 */
[----:B0-----:R-:W-:Y:S01]  /*ae10*/  @P0 IMAD.MOV.U32 R7, RZ, RZ, R15 ;  /* 0x000000ffff070224 */ /* 0x001fe200078e000f */
[----:B------:R-:W-:-:S05]  /*ae20*/  @P0 MOV R6, R14 ;  /* 0x0000000e00060202 */ /* 0x000fca0000000f00 */
[----:B------:R0:W-:Y:S02]  /*ae30*/  @P0 STG.E.U16 desc[UR36][R6.64+0xe0], R82 ;  /* 0x0000e05206000986 */ /* 0x0001e4000c101524 */
[----:B0-----:R-:W-:Y:S02]  /*ae40*/  @P4 IMAD.MOV.U32 R6, RZ, RZ, R14 ;  /* 0x000000ffff064224 */ /* 0x001fe400078e000e */
[----:B------:R-:W-:-:S05]  /*ae50*/  @P4 IMAD.MOV.U32 R7, RZ, RZ, R15 ;  /* 0x000000ffff074224 */ /* 0x000fca00078e000f */
[----:B------:R-:W-:Y:S04]  /*ae60*/  @P4 STG.E.U16 desc[UR36][R6.64+0xe2], R83 ;  /* 0x0000e25306004986 */ /* 0x000fe8000c101524 */
[----:B------:R-:W-:Y:S04]  /*ae70*/  @P3 STG.E.U16 desc[UR36][R4.64+0xf0], R84 ;  /* 0x0000f05404003986 */ /* 0x000fe8000c101524 */
[----:B------:R0:W-:Y:S02]  /*ae80*/  @P1 STG.E.U16 desc[UR36][R4.64+0xf2], R85 ;  /* 0x0000f25504001986 */ /* 0x0001e4000c101524 */
[----:B0-----:R-:W-:-:S02]  /*ae90*/  @P5 IMAD.MOV.U32 R4, RZ, RZ, R14 ;  /* 0x000000ffff045224 */ /* 0x001fc400078e000e */
[----:B------:R-:W-:-:S05]  /*aea0*/  @P5 IMAD.MOV.U32 R5, RZ, RZ, R15 ;  /* 0x000000ffff055224 */ /* 0x000fca00078e000f */
[----:B------:R0:W-:Y:S04]  /*aeb0*/  @P5 STG.E.U16 desc[UR36][R4.64+0xf0], R86 ;  /* 0x0000f05604005986 */ /* 0x0001e8000c101524 */
[----:B------:R0:W-:Y:S02]  /*aec0*/  @P2 STG.E.U16 desc[UR36][R14.64+0xf2], R87 ;  /* 0x0000f2570e002986 */ /* 0x0001e4000c101524 */
.L_x_286:
[----:B------:R-:W-:Y:S05]  /*aed0*/  BSYNC B0 ;  /* 0x0000000000007941 */ /* 0x000fea0003800000 */
.L_x_34:
[----:B------:R-:W-:Y:S01]  /*aee0*/  ULDC UR4, c[0x0][0xc] ;  /* 0x0000030000047ab9 */ /* 0x000fe20000000800 */
[----:B------:R-:W-:Y:S01]  /*aef0*/  ULDC UR5, c[0x0][0x10] ;  /* 0x0000040000057ab9 */ /* 0x000fe20000000800 */
[----:B0-----:R-:W0:Y:S01]  /*af00*/  LDC R3, c[0x0][0x14] ;  /* 0x00000500ff037b82 */ /* 0x001e220000000800 */
[----:B------:R-:W-:Y:S01]  /*af10*/  UIMAD.WIDE.U32 UR4, UR4, UR5, URZ ;  /* 0x00000005040472a5 */ /* 0x000fe2000f8e003f */
[----:B------:R-:W-:Y:S01]  /*af20*/  PRMT R0, RZ, 0x7610, R0 ;  /* 0x00007610ff007816 */ /* 0x000fe20000000000 */
[----:B-----5:R-:W-:Y:S01]  /*af30*/  IMAD.MOV.U32 R154, RZ, RZ, -0x1 ;  /* 0xffffffffff9a7424 */ /* 0x020fe200078e00ff */
[----:B------:R-:W-:-:S03]  /*af40*/  MOV R23, 0xffffffff ;  /* 0xffffffff00177802 */ /* 0x000fc60000000f00 */
[----:B0-----:R-:W-:-:S04]  /*af50*/  IMAD.WIDE.U32 R16, R3, UR4, R16 ;  /* 0x0000000403107c25 */ /* 0x001fc8000f8e0010 */
[----:B------:R-:W-:Y:S01]  /*af60*/  IMAD R3, R3, UR5, RZ ;  /* 0x0000000503037c24 */ /* 0x000fe2000f8e02ff */
[----:B------:R-:W-:Y:S02]  /*af70*/  ULDC.64 UR4, c[0x0][0x650] ;  /* 0x0001940000047ab9 */ /* 0x000fe40000000a00 */
[----:B------:R-:W-:Y:S01]  /*af80*/  ISETP.GE.U32.AND P0, PT, R16, UR4, PT ;  /* 0x0000000410007c0c */ /* 0x000fe2000bf06070 */
[----:B------:R-:W-:-:S05]  /*af90*/  IMAD.IADD R17, R17, 0x1, R3 ;  /* 0x0000000111117824 */ /* 0x000fca00078e0203 */
[----:B------:R-:W-:-:S13]  /*afa0*/  ISETP.GE.U32.AND.EX P0, PT, R17, UR5, PT, P0 ;  /* 0x0000000511007c0c */ /* 0x000fda000bf06100 */
[----:B------:R-:W-:Y:S05]  /*afb0*/  @P0 BRA `(.L_x_287) ;  /* 0x0000000400640947 */ /* 0x000fea0003800000 */
[----:B------:R-:W0:Y:S01]  /*afc0*/  S2R R12, SR_CTAID.X ;  /* 0x00000000000c7919 */ /* 0x000e220000002500 */
[----:B-12---:R-:W1:Y:S01]  /*afd0*/  LDC.64 R10, c[0x0][0x628] ;  /* 0x00018a00ff0a7b82 */ /* 0x006e620000000a00 */
[----:B------:R-:W-:Y:S01]  /*afe0*/  ULDC UR4, c[0x0][0x150] ;  /* 0x0000540000047ab9 */ /* 0x000fe20000000800 */
[----:B------:R-:W-:Y:S01]  /*aff0*/  IMAD.MOV.U32 R8, RZ, RZ, R16 ;  /* 0x000000ffff087224 */ /* 0x000fe200078e0010 */
[----:B------:R-:W2:Y:S01]  /*b000*/  S2R R24, SR_CTAID.Y ;  /* 0x0000000000187919 */ /* 0x000ea20000002600 */
[----:B------:R-:W-:-:S04]  /*b010*/  IMAD.MOV.U32 R9, RZ, RZ, R17 ;  /* 0x000000ffff097224 */ /* 0x000fc800078e0011 */
[----:B------:R-:W2:Y:S08]  /*b020*/  LDC R21, c[0x0][0x144] ;  /* 0x00005100ff157b82 */ /* 0x000eb00000000800 */
[----:B------:R-:W2:Y:S08]  /*b030*/  LDC R0, c[0x0][0x630] ;  /* 0x00018c00ff007b82 */ /* 0x000eb00000000800 */
[----:B------:R-:W2:Y:S01]  /*b040*/  LDC.64 R14, c[0x0][0x620] ;  /* 0x00018800ff0e7b82 */ /* 0x000ea20000000a00 */
[----:B-1----:R-:W-:-:S04]  /*b050*/  ISETP.NE.U32.AND P0, PT, R10, RZ, PT ;  /* 0x000000ff0a00720c */ /* 0x002fc80003f05070 */
[----:B------:R-:W-:Y:S02]  /*b060*/  ISETP.NE.AND.EX P0, PT, R11, RZ, PT, P0 ;  /* 0x000000ff0b00720c */ /* 0x000fe40003f05300 */
[----:B0-----:R-:W-:-:S05]  /*b070*/  I2FP.F32.U32 R3, R12 ;  /* 0x0000000c00037245 */ /* 0x001fca0000201000 */
[----:B------:R-:W-:-:S04]  /*b080*/  FMUL R3, R3, UR4 ;  /* 0x0000000403037c20 */ /* 0x000fc80008400000 */
[----:B------:R0:W1:Y:S02]  /*b090*/  F2I.U32.TRUNC.NTZ R20, R3 ;  /* 0x0000000300147305 */ /* 0x000064000020f000 */
[----:B------:R-:W-:Y:S05]  /*b0a0*/  @!P0 BRA `(.L_x_288) ;  /* 0x0000000000288947 */ /* 0x000fea0003800000 */
[----:B0-----:R-:W0:Y:S02]  /*b0b0*/  LDC R3, c[0x0][0x634] ;  /* 0x00018d00ff037b82 */ /* 0x001e240000000800 */
        /* <DEDUP_REMOVED lines=9> */
.L_x_288:
[----:B------:R-:W5:Y:S01]  /*b150*/  LDC.64 R30, c[0x0][0x640] ;  /* 0x00019000ff1e7b82 */ /* 0x000f620000000a00 */
[-CC-:B--2---:R-:W-:Y:S01]  /*b160*/  SHF.R.U64 R23, R8, R0.reuse, R9.reuse ;  /* 0x0000000008177219 */ /* 0x184fe20000001209 */
[----:B-1----:R-:W-:Y:S01]  /*b170*/  IMAD.MOV R20, RZ, RZ, -R20 ;  /* 0x000000ffff147224 */ /* 0x002fe200078e0a14 */
[----:B------:R-:W-:Y:S01]  /*b180*/  SHF.R.U32.HI R0, RZ, R0, R9 ;  /* 0x00000000ff007219 */ /* 0x000fe20000011609 */
[----:B------:R-:W-:Y:S01]  /*b190*/  ULDC UR4, c[0x0][0x154] ;  /* 0x0000550000047ab9 */ /* 0x000fe20000000800 */
[----:B0-----:R-:W-:Y:S01]  /*b1a0*/  IADD3 R3, P0, RZ, -R23, RZ ;  /* 0x80000017ff037210 */ /* 0x001fe20007f1e0ff */
[----:B------:R-:W-:Y:S02]  /*b1b0*/  IMAD R26, R21, R20, R12 ;  /* 0x00000014151a7224 */ /* 0x000fe400078e020c */
[----:B------:R-:W0:Y:S01]  /*b1c0*/  LDC R6, c[0x0][0x618] ;  /* 0x00018600ff067b82 */ /* 0x000e220000000800 */
[----:B------:R-:W-:Y:S02]  /*b1d0*/  IMAD.MOV.U32 R7, RZ, RZ, 0x1 ;  /* 0x00000001ff077424 */ /* 0x000fe400078e00ff */
[----:B------:R-:W-:-:S04]  /*b1e0*/  IMAD.X R5, RZ, RZ, ~R0, P0 ;  /* 0x000000ffff057224 */ /* 0x000fc800000e0e00 */
[-C--:B------:R-:W-:Y:S01]  /*b1f0*/  IMAD R0, R5, R14.reuse, RZ ;  /* 0x0000000e05007224 */ /* 0x080fe200078e02ff */
[----:B------:R-:W1:Y:S01]  /*b200*/  LDC R8, c[0x0][0x608] ;  /* 0x00018200ff087b82 */ /* 0x000e620000000800 */
[----:B------:R-:W-:-:S04]  /*b210*/  IMAD.WIDE.U32 R4, R3, R14, R16 ;  /* 0x0000000e03047225 */ /* 0x000fc800078e0010 */
[----:B------:R-:W-:Y:S01]  /*b220*/  IMAD R3, R3, R15, R0 ;  /* 0x0000000f03037224 */ /* 0x000fe200078e0200 */
[----:B------:R-:W-:Y:S02]  /*b230*/  I2FP.F32.U32 R0, R24 ;  /* 0x0000001800007245 */ /* 0x000fe40000201000 */
[----:B------:R-:W2:Y:S01]  /*b240*/  LDC R28, c[0x0][0x658] ;  /* 0x00019600ff1c7b82 */ /* 0x000ea20000000800 */
[----:B-----5:R-:W-:Y:S02]  /*b250*/  ISETP.NE.U32.AND P0, PT, R30, RZ, PT ;  /* 0x000000ff1e00720c */ /* 0x020fe40003f05070 */
[----:B------:R-:W-:Y:S01]  /*b260*/  IADD3 R3, R5, R3, RZ ;  /* 0x0000000305037210 */ /* 0x000fe20007ffe0ff */
[----:B------:R-:W-:Y:S01]  /*b270*/  FMUL R0, R0, UR4 ;  /* 0x0000000400007c20 */ /* 0x000fe20008400000 */
[----:B------:R-:W-:Y:S01]  /*b280*/  ISETP.NE.AND.EX P0, PT, R31, RZ, PT, P0 ;  /* 0x000000ff1f00720c */ /* 0x000fe20003f05300 */
[----:B------:R-:W-:Y:S02]  /*b290*/  IMAD.MOV.U32 R5, RZ, RZ, -0x1 ;  /* 0xffffffffff057424 */ /* 0x000fe400078e00ff */
[----:B------:R-:W3:Y:S01]  /*b2a0*/  LDC R15, c[0x0][0x148] ;  /* 0x00005200ff0f7b82 */ /* 0x000ee20000000800 */
[-CC-:B0-----:R-:W-:Y:S01]  /*b2b0*/  SHF.R.U64 R12, R4, R6.reuse, R3.reuse ;  /* 0x00000006040c7219 */ /* 0x181fe20000001203 */
[----:B------:R0:W0:Y:S01]  /*b2c0*/  F2I.U32.TRUNC.NTZ R13, R0 ;  /* 0x00000000000d7305 */ /* 0x000022000020f000 */
[----:B------:R-:W-:-:S05]  /*b2d0*/  SHF.R.U32.HI R3, RZ, R6, R3 ;  /* 0x00000006ff037219 */ /* 0x000fca0000011603 */
[----:B------:R-:W0:Y:S01]  /*b2e0*/  LDC R20, c[0x0][0x600] ;  /* 0x00018000ff147b82 */ /* 0x000e220000000800 */
[-CC-:B-1----:R-:W-:Y:S02]  /*b2f0*/  SHF.R.U64 R10, R12, R8.reuse, R3.reuse ;  /* 0x000000080c0a7219 */ /* 0x182fe40000001203 */
[----:B------:R-:W-:-:S05]  /*b300*/  SHF.R.U32.HI R3, RZ, R8, R3 ;  /* 0x00000008ff037219 */ /* 0x000fca0000011603 */
[----:B------:R-:W1:Y:S01]  /*b310*/  LDC R21, c[0x0][0x648] ;  /* 0x00019200ff157b82 */ /* 0x000e620000000800 */
[-C--:B--2---:R-:W-:Y:S02]  /*b320*/  SHF.L.U32 R4, R5, R28.reuse, RZ ;  /* 0x0000001c05047219 */ /* 0x084fe400000006ff */
[-CC-:B------:R-:W-:Y:S02]  /*b330*/  SHF.R.U64 R14, R10, R28.reuse, R3.reuse ;  /* 0x0000001c0a0e7219 */ /* 0x180fe40000001203 */
[----:B------:R-:W-:Y:S02]  /*b340*/  SHF.R.U32.HI R5, RZ, R28, R3 ;  /* 0x0000001cff057219 */ /* 0x000fe40000011603 */
[----:B------:R-:W-:Y:S01]  /*b350*/  LOP3.LUT R153, RZ, R4, RZ, 0x33, !PT ;  /* 0x00000004ff997212 */ /* 0x000fe200078e33ff */
[----:B------:R-:W2:Y:S01]  /*b360*/  LDC R25, c[0x0][0x638] ;  /* 0x00018e00ff197b82 */ /* 0x000ea20000000800 */
[----:B------:R-:W-:Y:S01]  /*b370*/  SHF.L.U32 R28, R7, R28, RZ ;  /* 0x0000001c071c7219 */ /* 0x000fe200000006ff */
[----:B------:R-:W-:-:S06]  /*b380*/  IMAD.MOV.U32 R4, RZ, RZ, R14 ;  /* 0x000000ffff047224 */ /* 0x000fcc00078e000e */
[----:B------:R-:W0:Y:S01]  /*b390*/  LDC R27, c[0x0][0x610] ;  /* 0x00018400ff1b7b82 */ /* 0x000e220000000800 */
[----:B------:R-:W-:Y:S05]  /*b3a0*/  @!P0 BRA `(.L_x_289) ;  /* 0x0000000000288947 */ /* 0x000fea0003800000 */
[----:B------:R-:W5:Y:S02]  /*b3b0*/  LDC R3, c[0x0][0x64c] ;  /* 0x00019300ff037b82 */ /* 0x000f640000000800 */
[----:B-----5:R-:W-:-:S05]  /*b3c0*/  IADD3 R3, P0, R14, R3, RZ ;  /* 0x000000030e037210 */ /* 0x020fca0007f1e0ff */
        /* <DEDUP_REMOVED lines=8> */
.L_x_289:
[----:B------:R-:W-:Y:S01]  /*b450*/  ISETP.NE.AND P0, PT, R2, 0x1, PT ;  /* 0x000000010200780c */ /* 0x000fe20003f05270 */
[----:B0-----:R-:W-:Y:S01]  /*b460*/  IMAD.MOV R13, RZ, RZ, -R13 ;  /* 0x000000ffff0d7224 */ /* 0x001fe200078e0a0d */
[----:B-1----:R-:W-:Y:S02]  /*b470*/  SHF.R.U64 R0, R4, R21, R5 ;  /* 0x0000001504007219 */ /* 0x002fe40000001205 */
[----:B------:R-:W-:Y:S02]  /*b480*/  LOP3.LUT R153, R10, R153, RZ, 0xc0, !PT ;  /* 0x000000990a997212 */ /* 0x000fe400078ec0ff */
[----:B------:R-:W-:Y:S01]  /*b490*/  IADD3 R5, R20, -0x1, RZ ;  /* 0xffffffff14057810 */ /* 0x000fe20007ffe0ff */
[----:B------:R-:W-:Y:S02]  /*b4a0*/  IMAD.MOV R3, RZ, RZ, -R0 ;  /* 0x000000ffff037224 */ /* 0x000fe400078e0a00 */
[----:B------:R-:W-:Y:S01]  /*b4b0*/  IMAD R153, R28, R0, R153 ;  /* 0x000000001c997224 */ /* 0x000fe200078e0299 */
[----:B------:R-:W-:Y:S01]  /*b4c0*/  LOP3.LUT R5, R12, R5, RZ, 0xc0, !PT ;  /* 0x000000050c057212 */ /* 0x000fe200078ec0ff */
[----:B--2---:R-:W-:-:S02]  /*b4d0*/  IMAD R0, R3, R25, R14 ;  /* 0x0000001903007224 */ /* 0x004fc400078e020e */
[----:B---3--:R-:W-:Y:S02]  /*b4e0*/  @P0 IMAD R26, R15, R13, R24 ;  /* 0x0000000d0f1a0224 */ /* 0x008fe400078e0218 */
[----:B------:R-:W-:Y:S02]  /*b4f0*/  IMAD R4, R0, R20, R5 ;  /* 0x0000001400047224 */ /* 0x000fe400078e0205 */
[----:B------:R-:W-:Y:S02]  /*b500*/  IMAD R153, R153, R27, R26 ;  /* 0x0000001b99997224 */ /* 0x000fe400078e021a */
[----:B------:R-:W-:-:S03]  /*b510*/  IMAD.MOV.U32 R3, RZ, RZ, 0x1 ;  /* 0x00000001ff037424 */ /* 0x000fc600078e00ff */
[----:B------:R-:W-:Y:S02]  /*b520*/  SEL R154, R4, R153, !P0 ;  /* 0x00000099049a7207 */ /* 0x000fe40004000000 */
[----:B------:R-:W-:Y:S02]  /*b530*/  PRMT R0, R3, 0x7610, R0 ;  /* 0x0000761003007816 */ /* 0x000fe40000000000 */
[----:B------:R-:W-:-:S07]  /*b540*/  SEL R153, R153, R4, !P0 ;  /* 0x0000000499997207 */ /* 0x000fce0004000000 */
.L_x_287:
[----:B------:R-:W-:-:S13]  /*b550*/  LOP3.LUT P0, RZ, R0, 0xff, RZ, 0xc0, !PT ;  /* 0x000000ff00ff7812 */ /* 0x000fda000780c0ff */
[----:B------:R-:W-:Y:S05]  /*b560*/  @P0 BRA `(.L_x_290) ;  /* 0xffffff5c002c0947 */ /* 0x000fea000383ffff */
[----:B------:R-:W-:Y:S05]  /*b570*/  EXIT ;  /* 0x000000000000794d */ /* 0x000fea0003800000 */
.L_x_7:
[----:B0-----:R-:W-:Y:S01]  /*b580*/  ULDC.64 UR4, c[0x0][0x650] ;  /* 0x0001940000047ab9 */ /* 0x001fe20000000a00 */
        /* <DEDUP_REMOVED lines=16> */
[----:B0-----:R-:W-:-:S04]  /*b690*/  IADD3 R13, P0, R16, R9, RZ ;  /* 0x00000009100d7210 */ /* 0x001fc80007f1e0ff */
[----:B------:R-:W-:-:S05]  /*b6a0*/  IADD3.X R21, RZ, R17, RZ, P0, !PT ;  /* 0x00000011ff157210 */ /* 0x000fca00007fe4ff */
[----:B------:R-:W-:-:S04]  /*b6b0*/  IMAD.WIDE.U32 R8, R21, R14, RZ ;  /* 0x0000000e15087225 */ /* 0x000fc800078e00ff */
[----:B------:R-:W-:-:S04]  /*b6c0*/  IMAD.WIDE.U32 R10, P0, R13, R15, R8 ;  /* 0x0000000f0d0a7225 */ /* 0x000fc80007800008 */
[----:B------:R-:W-:-:S04]  /*b6d0*/  IMAD.WIDE.U32 R8, R13, R14, RZ ;  /* 0x0000000e0d087225 */ /* 0x000fc800078e00ff */
[----:B------:R-:W-:Y:S01]  /*b6e0*/  IMAD.X R13, RZ, RZ, RZ, P0 ;  /* 0x000000ffff0d7224 */ /* 0x000fe200000e06ff */
[----:B------:R-:W-:Y:S01]  /*b6f0*/  IADD3 RZ, P0, R9, R10, RZ ;  /* 0x0000000a09ff7210 */ /* 0x000fe20007f1e0ff */
[----:B------:R-:W-:-:S04]  /*b700*/  IMAD.MOV.U32 R12, RZ, RZ, R11 ;  /* 0x000000ffff0c7224 */ /* 0x000fc800078e000b */
[----:B------:R-:W-:-:S08]  /*b710*/  IMAD.WIDE.U32.X R12, R21, R15, R12, P0 ;  /* 0x0000000f150c7225 */ /* 0x000fd000000e040c */
.L_x_292:
[----:B------:R-:W0:Y:S01]  /*b720*/  LDC.64 R28, c[0x0][0x640] ;  /* 0x00019000ff1c7b82 */ /* 0x000e220000000a00 */
[-CC-:B------:R-:W-:Y:S01]  /*b730*/  SHF.R.U64 R22, R12, R6.reuse, R13.reuse ;  /* 0x000000060c167219 */ /* 0x180fe2000000120d */
[----:B------:R-:W-:Y:S01]  /*b740*/  IMAD.MOV.U32 R30, RZ, RZ, 0x1 ;  /* 0x00000001ff1e7424 */ /* 0x000fe200078e00ff */
[----:B------:R-:W-:Y:S02]  /*b750*/  SHF.R.U32.HI R6, RZ, R6, R13 ;  /* 0x00000006ff067219 */ /* 0x000fe4000001160d */
[----:B------:R-:W-:-:S03]  /*b760*/  IADD3 R11, P0, RZ, -R22, RZ ;  /* 0x80000016ff0b7210 */ /* 0x000fc60007f1e0ff */
[----:B------:R-:W1:Y:S02]  /*b770*/  LDC R10, c[0x0][0x618] ;  /* 0x00018600ff0a7b82 */ /* 0x000e640000000800 */
[----:B------:R-:W-:-:S04]  /*b780*/  IMAD.X R9, RZ, RZ, ~R6, P0 ;  /* 0x000000ffff097224 */ /* 0x000fc800000e0e06 */
[-C--:B------:R-:W-:Y:S02]  /*b790*/  IMAD R6, R9, R26.reuse, RZ ;  /* 0x0000001a09067224 */ /* 0x080fe400078e02ff */
[----:B------:R-:W2:Y:S01]  /*b7a0*/  LDC R12, c[0x0][0x608] ;  /* 0x00018200ff0c7b82 */ /* 0x000ea20000000800 */
[----:B------:R-:W-:-:S04]  /*b7b0*/  IMAD.WIDE.U32 R8, R11, R26, R16 ;  /* 0x0000001a0b087225 */ /* 0x000fc800078e0010 */
[----:B------:R-:W-:-:S03]  /*b7c0*/  IMAD R11, R11, R27, R6 ;  /* 0x0000001b0b0b7224 */ /* 0x000fc600078e0206 */
[----:B------:R-:W3:Y:S01]  /*b7d0*/  LDC R25, c[0x0][0x658] ;  /* 0x00019600ff197b82 */ /* 0x000ee20000000800 */
[----:B------:R-:W-:Y:S01]  /*b7e0*/  IMAD.IADD R9, R9, 0x1, R11 ;  /* 0x0000000109097824 */ /* 0x000fe200078e020b */
[----:B0-----:R-:W-:-:S04]  /*b7f0*/  ISETP.NE.U32.AND P0, PT, R28, RZ, PT ;  /* 0x000000ff1c00720c */ /* 0x001fc80003f05070 */
[----:B------:R-:W-:Y:S02]  /*b800*/  ISETP.NE.AND.EX P0, PT, R29, RZ, PT, P0 ;  /* 0x000000ff1d00720c */ /* 0x000fe40003f05300 */
[----:B------:R-:W0:Y:S01]  /*b810*/  LDC R20, c[0x0][0x600] ;  /* 0x00018000ff147b82 */ /* 0x000e220000000800 */
[-CC-:B-1----:R-:W-:Y:S01]  /*b820*/  SHF.R.U64 R14, R8, R10.reuse, R9.reuse ;  /* 0x0000000a080e7219 */ /* 0x182fe20000001209 */
[----:B------:R-:W-:Y:S01]  /*b830*/  IMAD.MOV.U32 R8, RZ, RZ, -0x1 ;  /* 0xffffffffff087424 */ /* 0x000fe200078e00ff */
[----:B------:R-:W-:-:S05]  /*b840*/  SHF.R.U32.HI R9, RZ, R10, R9 ;  /* 0x0000000aff097219 */ /* 0x000fca0000011609 */
[----:B------:R-:W1:Y:S01]  /*b850*/  LDC R26, c[0x0][0x648] ;  /* 0x00019200ff1a7b82 */ /* 0x000e620000000800 */
[-CC-:B--2---:R-:W-:Y:S02]  /*b860*/  SHF.R.U64 R21, R14, R12.reuse, R9.reuse ;  /* 0x0000000c0e157219 */ /* 0x184fe40000001209 */
[----:B------:R-:W-:-:S05]  /*b870*/  SHF.R.U32.HI R6, RZ, R12, R9 ;  /* 0x0000000cff067219 */ /* 0x000fca0000011609 */
[----:B------:R-:W2:Y:S01]  /*b880*/  LDC R27, c[0x0][0x638] ;  /* 0x00018e00ff1b7b82 */ /* 0x000ea20000000800 */
[-C--:B---3--:R-:W-:Y:S02]  /*b890*/  SHF.L.U32 R8, R8, R25.reuse, RZ ;  /* 0x0000001908087219 */ /* 0x088fe400000006ff */
[-CC-:B------:R-:W-:Y:S02]  /*b8a0*/  SHF.R.U64 R23, R21, R25.reuse, R6.reuse ;  /* 0x0000001915177219 */ /* 0x180fe40000001206 */
[----:B------:R-:W-:Y:S02]  /*b8b0*/  LOP3.LUT R32, RZ, R8, RZ, 0x33, !PT ;  /* 0x00000008ff207212 */ /* 0x000fe400078e33ff */
[----:B------:R-:W-:Y:S01]  /*b8c0*/  SHF.R.U32.HI R9, RZ, R25, R6 ;  /* 0x00000019ff097219 */ /* 0x000fe20000011606 */
[----:B------:R-:W3:Y:S01]  /*b8d0*/  LDC R31, c[0x0][0x610] ;  /* 0x00018400ff1f7b82 */ /* 0x000ee20000000800 */
[----:B------:R-:W-:Y:S01]  /*b8e0*/  IMAD.MOV.U32 R8, RZ, RZ, R23 ;  /* 0x000000ffff087224 */ /* 0x000fe200078e0017 */
[----:B------:R-:W-:Y:S06]  /*b8f0*/  @!P0 BRA `(.L_x_293) ;  /* 0x0000000000288947 */ /* 0x000fec0003800000 */
[----:B------:R-:W4:Y:S02]  /*b900*/  LDC R6, c[0x0][0x64c] ;  /* 0x00019300ff067b82 */ /* 0x000f240000000800 */
[----:B----4-:R-:W-:-:S04]  /*b910*/  IADD3 R13, P0, R23, R6, RZ ;  /* 0x00000006170d7210 */ /* 0x010fc80007f1e0ff */
        /* <DEDUP_REMOVED lines=8> */
.L_x_293:
[----:B------:R-:W-:Y:S02]  /*b9a0*/  ISETP.NE.AND P0, PT, R2, 0x1, PT ;  /* 0x000000010200780c */ /* 0x000fe40003f05270 */
[----:B-1----:R-:W-:Y:S01]  /*b9b0*/  SHF.R.U64 R6, R8, R26, R9 ;  /* 0x0000001a08067219 */ /* 0x002fe20000001209 */
[----:B0-----:R-:W-:Y:S01]  /*b9c0*/  VIADD R9, R20, 0xffffffff ;  /* 0xffffffff14097836 */ /* 0x001fe20000000000 */
[----:B------:R-:W-:Y:S02]  /*b9d0*/  SHF.L.U32 R30, R30, R25, RZ ;  /* 0x000000191e1e7219 */ /* 0x000fe400000006ff */
[----:B------:R-:W-:Y:S01]  /*b9e0*/  LOP3.LUT R5, R21, R32, RZ, 0xc0, !PT ;  /* 0x0000002015057212 */ /* 0x000fe200078ec0ff */
[----:B------:R-:W-:-:S04]  /*b9f0*/  IMAD.MOV R8, RZ, RZ, -R6 ;  /* 0x000000ffff087224 */ /* 0x000fc800078e0a06 */
[----:B------:R-:W-:Y:S01]  /*ba00*/  IMAD R6, R30, R6, R5 ;  /* 0x000000061e067224 */ /* 0x000fe200078e0205 */
[----:B------:R-:W-:Y:S01]  /*ba10*/  LOP3.LUT R5, R14, R9, RZ, 0xc0, !PT ;  /* 0x000000090e057212 */ /* 0x000fe200078ec0ff */
[----:B------:R-:W-:Y:S02]  /*ba20*/  @P0 IMAD R3, R7, R24, R4 ;  /* 0x0000001807030224 */ /* 0x000fe400078e0204 */
[----:B--2---:R-:W-:Y:S02]  /*ba30*/  IMAD R4, R8, R27, R23 ;  /* 0x0000001b08047224 */ /* 0x004fe400078e0217 */
[----:B---3--:R-:W-:Y:S02]  /*ba40*/  IMAD R3, R6, R31, R3 ;  /* 0x0000001f06037224 */ /* 0x008fe400078e0203 */
[----:B------:R-:W-:Y:S02]  /*ba50*/  IMAD R4, R4, R20, R5 ;  /* 0x0000001404047224 */ /* 0x000fe400078e0205 */
[----:B------:R-:W-:-:S02]  /*ba60*/  IMAD.MOV.U32 R8, RZ, RZ, 0x1 ;  /* 0x00000001ff087424 */ /* 0x000fc400078e00ff */
[----:B------:R-:W-:Y:S01]  /*ba70*/  IMAD.MOV.U32 R6, RZ, RZ, R22 ;  /* 0x000000ffff067224 */ /* 0x000fe200078e0016 */
[----:B------:R-:W-:Y:S02]  /*ba80*/  SEL R20, R4, R3, !P0 ;  /* 0x0000000304147207 */ /* 0x000fe40004000000 */
[----:B------:R-:W-:-:S07]  /*ba90*/  SEL R21, R3, R4, !P0 ;  /* 0x0000000403157207 */ /* 0x000fce0004000000 */
.L_x_291:
[----:B------:R-:W-:-:S08]  /*baa0*/  NOP ;  /* 0x0000000000007918 */ /* 0x000fd00000000000 */
[----:B------:R-:W0:-:S00]  /*bab0*/  USETMAXREG.DEALLOC.CTAPOOL 0x28 ;  /* 0x00000028000079c8 */ /* 0x000e0000080e0500 */
[----:B0-----:R-:W-:-:S13]  /*bac0*/  ISETP.NE.AND P0, PT, R0, RZ, PT ;  /* 0x000000ff0000720c */ /* 0x001fda0003f05270 */
[----:B------:R-:W-:Y:S05]  /*bad0*/  @P0 EXIT ;  /* 0x000000000000094d */ /* 0x000fea0003800000 */
[----:B------:R-:W-:Y:S01]  /*bae0*/  LOP3.LUT P0, RZ, R8, 0xff, RZ, 0xc0, !PT ;  /* 0x000000ff08ff7812 */ /* 0x000fe2000780c0ff */
[----:B------:R-:W-:Y:S01]  /*baf0*/  IMAD.MOV.U32 R0, RZ, RZ, 0x1 ;  /* 0x00000001ff007424 */ /* 0x000fe200078e00ff */
[----:B------:R-:W-:-:S11]  /*bb00*/  MOV R3, RZ ;  /* 0x000000ff00037202 */ /* 0x000fd60000000f00 */
[----:B------:R-:W-:Y:S05]  /*bb10*/  @!P0 BRA `(.L_x_294) ;  /* 0x0000000c00748947 */ /* 0x000fea0003800000 */
[----:B------:R-:W0:Y:S01]  /*bb20*/  LDC R0, c[0x0][0x28c] ;  /* 0x0000a300ff007b82 */ /* 0x000e220000000800 */
[----:B------:R-:W1:Y:S01]  /*bb30*/  S2R R12, SR_CgaCtaId ;  /* 0x00000000000c7919 */ /* 0x000e620000008800 */
[----:B------:R-:W-:Y:S01]  /*bb40*/  ULDC UR5, c[0x0][0x658] ;  /* 0x0001960000057ab9 */ /* 0x000fe20000000800 */
[----:B------:R-:W-:Y:S01]  /*bb50*/  UMOV UR7, 0xffffffff ;  /* 0xffffffff00077882 */ /* 0x000fe20000000000 */
[----:B------:R-:W-:Y:S01]  /*bb60*/  ULDC UR6, c[0x0][0xc] ;  /* 0x0000030000067ab9 */ /* 0x000fe20000000800 */
[----:B------:R-:W-:Y:S01]  /*bb70*/  USHF.L.U32 UR9, UR7, UR5, URZ ;  /* 0x0000000507097299 */ /* 0x000fe2000800063f */
[----:B------:R-:W-:Y:S01]  /*bb80*/  BSSY B0, `(.L_x_294) ;  /* 0x00000d6000007945 */ /* 0x000fe20003800000 */
[----:B------:R-:W-:Y:S01]  /*bb90*/  UMOV UR8, 0x1 ;  /* 0x0000000100087882 */ /* 0x000fe20000000000 */
[----:B------:R-:W-:Y:S01]  /*bba0*/  ULDC UR7, c[0x0][0x10] ;  /* 0x0000040000077ab9 */ /* 0x000fe20000000800 */
[----:B------:R-:W-:Y:S01]  /*bbb0*/  USHF.L.U32 UR5, UR8, UR5, URZ ;  /* 0x0000000508057299 */ /* 0x000fe2000800063f */
[----:B------:R-:W-:Y:S01]  /*bbc0*/  IMAD.MOV.U32 R9, RZ, RZ, 0x1 ;  /* 0x00000001ff097424 */ /* 0x000fe200078e00ff */
[----:B------:R-:W-:Y:S01]  /*bbd0*/  UIMAD.WIDE.U32 UR6, UR6, UR7, URZ ;  /* 0x00000007060672a5 */ /* 0x000fe2000f8e003f */
[----:B------:R-:W-:Y:S01]  /*bbe0*/  LOP3.LUT R8, R19, 0x2, RZ, 0xfc, !PT ;  /* 0x0000000213087812 */ /* 0x000fe200078efcff */
[----:B------:R-:W-:Y:S01]  /*bbf0*/  ULDC UR8, c[0x0][0x14] ;  /* 0x0000050000087ab9 */ /* 0x000fe20000000800 */
[----:B------:R-:W-:Y:S01]  /*bc00*/  ULDC UR4, c[0x0][0x600] ;  /* 0x0001800000047ab9 */ /* 0x000fe20000000800 */
[----:B------:R-:W-:-:S02]  /*bc10*/  UIMAD.WIDE.U32 UR30, UR6, UR8, URZ ;  /* 0x00000008061e72a5 */ /* 0x000fc4000f8e003f */
[----:B------:R-:W-:Y:S02]  /*bc20*/  UIMAD UR7, UR7, UR8, URZ ;  /* 0x00000008070772a4 */ /* 0x000fe4000f8e023f */
[----:B------:R-:W-:Y:S02]  /*bc30*/  UIADD3 UR4, UR4, -0x1, URZ ;  /* 0xffffffff04047890 */ /* 0x000fe4000fffe03f */
[----:B------:R-:W-:Y:S02]  /*bc40*/  ULOP3.LUT UR6, URZ, UR9, URZ, 0x33, !UPT ;  /* 0x000000093f067292 */ /* 0x000fe4000f8e333f */
[----:B------:R-:W-:Y:S01]  /*bc50*/  UIADD3 UR7, UR31, UR7, URZ ;  /* 0x000000071f077290 */ /* 0x000fe2000fffe03f */
[----:B0-----:R-:W-:Y:S01]  /*bc60*/  VIADD R0, R0, 0x7f ;  /* 0x0000007f00007836 */ /* 0x001fe20000000000 */
[----:B------:R-:W-:-:S04]  /*bc70*/  ULDC.64 UR38, c[0x0][0x198] ;  /* 0x0000660000267ab9 */ /* 0x000fc80000000a00 */
[----:B------:R-:W-:-:S04]  /*bc80*/  SHF.R.S32.HI R3, RZ, 0x1f, R0 ;  /* 0x0000001fff037819 */ /* 0x000fc80000011400 */
[----:B------:R-:W-:Y:S01]  /*bc90*/  LEA.HI R10, R3, R0, RZ, 0x7 ;  /* 0x00000000030a7211 */ /* 0x000fe200078f38ff */
[C---:B-1----:R-:W-:Y:S02]  /*bca0*/  IMAD.SHL.U32 R11, R12.reuse, 0x40, RZ ;  /* 0x000000400c0b7824 */ /* 0x042fe400078e00ff */
[----:B------:R-:W-:Y:S01]  /*bcb0*/  IMAD.SHL.U32 R12, R12, 0x1000, RZ ;  /* 0x000010000c0c7824 */ /* 0x000fe200078e00ff */
[----:B------:R-:W-:Y:S01]  /*bcc0*/  SHF.R.S32.HI R10, RZ, 0x7, R10 ;  /* 0x00000007ff0a7819 */ /* 0x000fe2000001140a */
[----:B------:R-:W-:Y:S01]  /*bcd0*/  IMAD.MOV.U32 R0, RZ, RZ, 0x1 ;  /* 0x00000001ff007424 */ /* 0x000fe200078e00ff */
[----:B------:R-:W-:Y:S01]  /*bce0*/  LOP3.LUT R11, R11, 0x40, RZ, 0xc0, !PT ;  /* 0x000000400b0b7812 */ /* 0x000fe200078ec0ff */
[----:B------:R-:W-:Y:S01]  /*bcf0*/  IMAD.MOV.U32 R3, RZ, RZ, RZ ;  /* 0x000000ffff037224 */ /* 0x000fe200078e00ff */
[----:B------:R-:W-:Y:S01]  /*bd00*/  LOP3.LUT R12, R12, 0x1000, RZ, 0xc0, !PT ;  /* 0x000010000c0c7812 */ /* 0x000fe200078ec0ff */
[----:B------:R-:W-:-:S07]  /*bd10*/  VIADD R13, R10, 0x1 ;  /* 0x000000010a0d7836 */ /* 0x000fce0000000000 */
.L_x_305:
[----:B------:R-:W-:-:S03]  /*bd20*/  UMOV UR8, 0xffffffff ;  /* 0xffffffff00087882 */ /* 0x000fc60000000000 */
[----:B------:R-:W-:Y:S05]  /*bd30*/  BRA.DIV UR8, `(.L_x_295) ;  /* 0x0000000e08f87947 */ /* 0x000fea000b800000 */
[----:B------:R-:W-:-:S13]  /*bd40*/  ELECT P6, URZ, PT ;  /* 0x00000000003f782f */ /* 0x000fda00038c0000 */
.L_x_317:
[----:B------:R-:W0:Y:S01]  /*bd50*/  LDC R4, c[0x0][0x28c] ;  /* 0x0000a300ff047b82 */ /* 0x000e220000000800 */
[----:B------:R-:W-:Y:S01]  /*bd60*/  BSSY B1, `(.L_x_296) ;  /* 0x0000044000017945 */ /* 0x000fe20003800000 */
[----:B0-----:R-:W-:-:S13]  /*bd70*/  ISETP.LT.OR P6, PT, R4, 0x1, !P6 ;  /* 0x000000010400780c */ /* 0x001fda00077c1670 */
[----:B------:R-:W-:Y:S05]  /*bd80*/  @P6 BRA `(.L_x_297) ;  /* 0x0000000400046947 */ /* 0x000fea0003800000 */
[----:B------:R-:W-:Y:S01]  /*bd90*/  SHF.L.U32 R21, R21, 0x8, RZ ;  /* 0x0000000815157819 */ /* 0x000fe200000006ff */
[----:B------:R-:W-:Y:S02]  /*bda0*/  IMAD R20, R20, 0x80, R11 ;  /* 0x0000008014147824 */ /* 0x000fe400078e020b */
[----:B------:R-:W-:Y:S02]  /*bdb0*/  IMAD.MOV.U32 R24, RZ, RZ, RZ ;  /* 0x000000ffff187224 */ /* 0x000fe400078e00ff */
[----:B------:R-:W-:Y:S02]  /*bdc0*/  IMAD.MOV.U32 R4, RZ, RZ, R13 ;  /* 0x000000ffff047224 */ /* 0x000fe400078e000d */
[----:B------:R-:W-:Y:S02]  /*bdd0*/  IMAD.MOV.U32 R5, RZ, RZ, R0 ;  /* 0x000000ffff057224 */ /* 0x000fe400078e0000 */
[----:B------:R-:W-:-:S07]  /*bde0*/  IMAD.MOV.U32 R7, RZ, RZ, R3 ;  /* 0x000000ffff077224 */ /* 0x000fce00078e0003 */
.L_x_300:
[----:B------:R-:W0:Y:S01]  /*bdf0*/  S2R R15, SR_CgaCtaId ;  /* 0x00000000000f7919 */ /* 0x000e220000008800 */
[----:B------:R-:W-:Y:S02]  /*be00*/  MOV R14, 0x400 ;  /* 0x00000400000e7802 */ /* 0x000fe40000000f00 */
[----:B------:R-:W-:Y:S02]  /*be10*/  LOP3.LUT P1, RZ, R18, 0x7f, RZ, 0xc0, !PT ;  /* 0x0000007f12ff7812 */ /* 0x000fe4000782c0ff */
[----:B0-----:R-:W-:Y:S02]  /*be20*/  LEA R22, R15, R14, 0x18 ;  /* 0x0000000e0f167211 */ /* 0x001fe400078ec0ff */
[----:B------:R-:W-:-:S09]  /*be30*/  SHF.L.U32 R14, R5, 0x1f, RZ ;  /* 0x0000001f050e7819 */ /* 0x000fd200000006ff */
[----:B------:R-:W0:Y:S01]  /*be40*/  @!P1 LDC R15, c[0x0][0x500] ;  /* 0x00014000ff0f9b82 */ /* 0x000e220000000800 */
[----:B------:R-:W-:-:S04]  /*be50*/  IMAD R23, R7, 0x8, R22 ;  /* 0x0000000807177824 */ /* 0x000fc800078e0216 */
[----:B------:R-:W1:Y:S02]  /*be60*/  SYNCS.PHASECHK.TRANS64.TRYWAIT P0, [R23+URZ+0x28], R14 ;  /* 0x0000280e170075a7 */ /* 0x000e64000800017f */
[----:B-1----:R-:W-:Y:S05]  /*be70*/  @!P0 BRA `(.L_x_298) ;  /* 0x0000000c00c88947 */ /* 0x002fea0003800000 */
.L_x_318:
[----:B-1----:R-:W-:Y:S01]  /*be80*/  PRMT R14, R8, 0x9910, RZ ;  /* 0x00009910080e7816 */ /* 0x002fe200000000ff */
[----:B0-----:R0:W-:Y:S03]  /*be90*/  @!P1 SYNCS.ARRIVE.TRANS64 RZ, [R23+URZ], R15 ;  /* 0x0000000f17ff99a7 */ /* 0x0011e6000800003f */
[----:B------:R-:W-:-:S13]  /*bea0*/  ISETP.NE.AND P0, PT, R14, 0x2, PT ;  /* 0x000000020e00780c */ /* 0x000fda0003f05270 */
[----:B0-----:R-:W-:Y:S05]  /*beb0*/  @P0 BRA `(.L_x_299) ;  /* 0x0000000000040947 */ /* 0x001fea0003800000 */
[----:B------:R-:W-:Y:S01]  /*bec0*/  BPT.TRAP 0x1 ;  /* 0x000000040000795c */ /* 0x000fe20000300000 */
.L_x_299:
[--C-:B------:R-:W-:Y:S01]  /*bed0*/  IMAD R14, R7, 0x10000, R22.reuse ;  /* 0x00010000070e7824 */ /* 0x100fe200078e0216 */
[----:B------:R-:W-:Y:S01]  /*bee0*/  R2UR UR34, R24 ;  /* 0x00000000182272ca */ /* 0x000fe200000e0000 */
[----:B------:R-:W-:Y:S01]  /*bef0*/  VIADD R4, R4, 0xffffffff ;  /* 0xffffffff04047836 */ /* 0x000fe20000000000 */
[----:B------:R-:W-:Y:S01]  /*bf00*/  R2UR UR33, R23 ;  /* 0x00000000172172ca */ /* 0x000fe200000e0000 */
[----:B------:R-:W-:Y:S01]  /*bf10*/  UIADD3 UR14, UP0, UR38, 0xf0, URZ ;  /* 0x000000f0260e7890 */ /* 0x000fe2000ff1e03f */
[----:B------:R-:W-:Y:S01]  /*bf20*/  R2UR UR24, R14 ;  /* 0x000000000e1872ca */ /* 0x000fe200000e0000 */
[----:B------:R-:W-:Y:S01]  /*bf30*/  UIADD3 UR40, UP1, UR38, 0x1f0, URZ ;  /* 0x000001f026287890 */ /* 0x000fe2000ff3e03f */
[----:B------:R-:W-:Y:S01]  /*bf40*/  LEA R14, R7, R12, 0xe ;  /* 0x0000000c070e7211 */ /* 0x000fe200078e70ff */
[----:B------:R-:W-:Y:S01]  /*bf50*/  UIADD3.X UR15, URZ, UR39, URZ, UP0, !UPT ;  /* 0x000000273f0f7290 */ /* 0x000fe200087fe43f */
[----:B------:R-:W-:Y:S01]  /*bf60*/  R2UR UR36, R6 ;  /* 0x00000000062472ca */ /* 0x000fe200000e0000 */
[----:B------:R-:W-:Y:S01]  /*bf70*/  UIADD3.X UR41, URZ, UR39, URZ, UP1, !UPT ;  /* 0x000000273f297290 */ /* 0x000fe20008ffe43f */
[----:B------:R-:W-:Y:S01]  /*bf80*/  R2UR UR35, R21 ;  /* 0x00000000152372ca */ /* 0x000fe200000e0000 */
[----:B------:R-:W-:Y:S01]  /*bf90*/  IMAD R14, R14, 0x2, R22 ;  /* 0x000000020e0e7824 */ /* 0x000fe200078e0216 */
[----:B------:R-:W-:Y:S01]  /*bfa0*/  R2UR UR19, R20 ;  /* 0x00000000141372ca */ /* 0x000fe200000e0000 */
[----:B------:R-:W-:Y:S01]  /*bfb0*/  UIADD3 UR26, UR34, 0x40, URZ ;  /* 0x00000040221a7890 */ /* 0x000fe2000fffe03f */
[----:B------:R-:W-:Y:S01]  /*bfc0*/  ISETP.GT.AND P1, PT, R4, 0x1, PT ;  /* 0x000000010400780c */ /* 0x000fe20003f24270 */
[----:B------:R-:W-:Y:S01]  /*bfd0*/  VIADD R7, R7, 0x1 ;  /* 0x0000000107077836 */ /* 0x000fe20000000000 */
[----:B------:R-:W-:Y:S01]  /*bfe0*/  R2UR UR8, R14 ;  /* 0x000000000e0872ca */ /* 0x000fe200000e0000 */
[----:B------:R-:W-:Y:S01]  /*bff0*/  UIADD3 UR32, UR24, 0x100, URZ ;  /* 0x0000010018207890 */ /* 0x000fe2000fffe03f */
[----:B------:R-:W-:Y:S01]  /*c000*/  VIADD R24, R24, 0x80 ;  /* 0x0000008018187836 */ /* 0x000fe20000000000 */
[----:B------:R-:W-:Y:S01]  /*c010*/  UIADD3 UR24, UR24, 0x8100, URZ ;  /* 0x0000810018187890 */ /* 0x000fe2000fffe03f */
[----:B------:R-:W-:Y:S01]  /*c020*/  ISETP.NE.AND P0, PT, R7, 0x5, PT ;  /* 0x000000050700780c */ /* 0x000fe20003f05270 */
[----:B------:R-:W-:Y:S01]  /*c030*/  UMOV UR22, 0x0 ;  /* 0x0000000000167882 */ /* 0x000fe20000000000 */
[----:B------:R-:W-:Y:S01]  /*c040*/  UMOV UR23, 0x10000000 ;  /* 0x1000000000177882 */ /* 0x000fe20000000000 */
[----:B------:R-:W-:Y:S01]  /*c050*/  UMOV UR25, UR33 ;  /* 0x0000002100197c82 */ /* 0x000fe20008000000 */
[----:B------:R-:W-:Y:S01]  /*c060*/  UMOV UR28, UR36 ;  /* 0x00000024001c7c82 */ /* 0x000fe20008000000 */
[----:B------:R-:W-:Y:S01]  /*c070*/  UMOV UR27, UR35 ;  /* 0x00000023001b7c82 */ /* 0x000fe20008000000 */
[----:B------:R-:W-:Y:S01]  /*c080*/  UMOV UR13, 0x30000 ;  /* 0x00030000000d7882 */ /* 0x000fe20000000000 */
[----:B------:R-:W-:Y:S01]  /*c090*/  UMOV UR17, UR33 ;  /* 0x0000002100117c82 */ /* 0x000fe20008000000 */
[----:B------:R-:W-:Y:S01]  /*c0a0*/  UMOV UR18, UR34 ;  /* 0x0000002200127c82 */ /* 0x000fe20008000000 */
[----:B------:R-:W-:Y:S01]  /*c0b0*/  UIADD3 UR16, UR8, 0x50100, URZ ;  /* 0x0005010008107890 */ /* 0x000fe2000fffe03f */
[----:B------:R0:W-:Y:S01]  /*c0c0*/  UTMALDG.3D [UR32], [UR14], desc[UR22] ;  /* 0x000016200e0075b4 */ /* 0x0001e20008011000 */
[----:B------:R-:W-:Y:S01]  /*c0d0*/  UIADD3 UR8, UR8, 0x54100, URZ ;  /* 0x0005410008087890 */ /* 0x000fe2000fffe03f */
[----:B------:R-:W-:Y:S01]  /*c0e0*/  SEL R14, RZ, 0x1, P0 ;  /* 0x00000001ff0e7807 */ /* 0x000fe20000000000 */
[----:B------:R-:W-:Y:S01]  /*c0f0*/  UMOV UR20, UR36 ;  /* 0x0000002400147c82 */ /* 0x000fe20008000000 */
[----:B------:R-:W-:Y:S01]  /*c100*/  UMOV UR9, UR33 ;  /* 0x0000002100097c82 */ /* 0x000fe20008000000 */
[----:B------:R-:W-:Y:S01]  /*c110*/  UMOV UR11, UR19 ;  /* 0x00000013000b7c82 */ /* 0x000fe20008000000 */
[----:B------:R-:W-:Y:S01]  /*c120*/  UMOV UR12, UR36 ;  /* 0x00000024000c7c82 */ /* 0x000fe20008000000 */
[----:B------:R-:W-:Y:S01]  /*c130*/  UMOV UR10, UR26 ;  /* 0x0000001a000a7c82 */ /* 0x000fe20008000000 */
[----:B------:R0:W-:Y:S01]  /*c140*/  UTMALDG.3D [UR24], [UR14], desc[UR22] ;  /* 0x000016180e0075b4 */ /* 0x0001e20008011000 */
[----:B------:R-:W-:-:S02]  /*c150*/  LOP3.LUT R5, R5, R14, RZ, 0x3c, !PT ;  /* 0x0000000e05057212 */ /* 0x000fc400078e3cff */
[----:B------:R-:W-:Y:S01]  /*c160*/  SEL R7, R7, RZ, P0 ;  /* 0x000000ff07077207 */ /* 0x000fe20000000000 */
[----:B------:R0:W-:Y:S01]  /*c170*/  UTMALDG.3D.MULTICAST [UR16], [UR40], UR13, desc[UR22] ;  /* 0x00001610280073b4 */ /* 0x0001e2000801180d */
[----:B------:R0:W-:Y:S02]  /*c180*/  UTMALDG.3D.MULTICAST [UR8], [UR40], UR13, desc[UR22] ;  /* 0x00001608280073b4 */ /* 0x0001e4000801180d */
[----:B0-----:R-:W-:Y:S05]  /*c190*/  @P1 BRA `(.L_x_300) ;  /* 0xfffffffc00141947 */ /* 0x001fea000383ffff */
.L_x_297:
[----:B------:R-:W-:Y:S05]  /*c1a0*/  BSYNC B1 ;  /* 0x0000000000017941 */ /* 0x000fea0003800000 */
.L_x_296:
[----:B------:R-:W-:Y:S01]  /*c1b0*/  LOP3.LUT P1, RZ, R9, 0xff, RZ, 0xc0, !PT ;  /* 0x000000ff09ff7812 */ /* 0x000fe2000782c0ff */
[C---:B------:R-:W-:Y:S01]  /*c1c0*/  IMAD.IADD R6, R10.reuse, 0x1, R3 ;  /* 0x000000010a067824 */ /* 0x040fe200078e0203 */
[----:B------:R-:W-:Y:S01]  /*c1d0*/  ULDC.64 UR8, c[0x0][0x650] ;  /* 0x0001940000087ab9 */ /* 0x000fe20000000a00 */
[----:B------:R-:W-:Y:S01]  /*c1e0*/  ISETP.GE.U32.AND P2, PT, R10, 0x5, PT ;  /* 0x000000050a00780c */ /* 0x000fe20003f46070 */
[----:B------:R-:W-:Y:S01]  /*c1f0*/  BSSY B1, `(.L_x_301) ;  /* 0x000006c000017945 */ /* 0x000fe20003800000 */
[----:B------:R-:W-:Y:S01]  /*c200*/  IMAD.MOV.U32 R21, RZ, RZ, -0x1 ;  /* 0xffffffffff157424 */ /* 0x000fe200078e00ff */
[----:B------:R-:W-:Y:S01]  /*c210*/  ISETP.GT.U32.AND P0, PT, R6, 0x4, PT ;  /* 0x000000040600780c */ /* 0x000fe20003f04070 */
[----:B------:R-:W-:Y:S01]  /*c220*/  IMAD.MOV.U32 R20, RZ, RZ, -0x1 ;  /* 0xffffffffff147424 */ /* 0x000fe200078e00ff */
[----:B------:R-:W-:Y:S02]  /*c230*/  PRMT R9, RZ, 0x7610, R9 ;  /* 0x00007610ff097816 */ /* 0x000fe40000000009 */
[----:B------:R-:W-:-:S03]  /*c240*/  ISETP.LT.U32.AND P0, PT, R10, 0x5, P0 ;  /* 0x000000050a00780c */ /* 0x000fc60000701070 */
[----:B------:R-:W0:Y:S01]  /*c250*/  @P1 S2R R5, SR_CgaCtaId ;  /* 0x0000000000051919 */ /* 0x000e220000008800 */
[----:B------:R-:W-:-:S04]  /*c260*/  @P1 MOV R4, 0x400 ;  /* 0x0000040000041802 */ /* 0x000fc80000000f00 */
[----:B0-----:R-:W-:Y:S01]  /*c270*/  @P1 LEA R3, R5, R4, 0x18 ;  /* 0x0000000405031211 */ /* 0x001fe200078ec0ff */
[----:B------:R-:W-:-:S03]  /*c280*/  IMAD.WIDE.U32 R4, R6, -0x33333333, RZ ;  /* 0xcccccccd06047825 */ /* 0x000fc600078e00ff */
[----:B------:R0:W-:Y:S01]  /*c290*/  @P1 SYNCS.ARRIVE.TRANS64.A1T0 RZ, [R3+URZ+0x68], RZ ;  /* 0x000068ff03ff19a7 */ /* 0x0001e2000810003f */
[----:B------:R-:W-:Y:S02]  /*c2a0*/  IADD3 R16, P1, R16, UR30, RZ ;  /* 0x0000001e10107c10 */ /* 0x000fe4000ff3e0ff */
[----:B------:R-:W-:Y:S02]  /*c2b0*/  SHF.R.U32.HI R5, RZ, 0x2, R5 ;  /* 0x00000002ff057819 */ /* 0x000fe40000011605 */
[----:B------:R-:W-:Y:S02]  /*c2c0*/  IADD3.X R17, R17, UR7, RZ, P1, !PT ;  /* 0x0000000711117c10 */ /* 0x000fe40008ffe4ff */
[----:B------:R-:W-:Y:S02]  /*c2d0*/  PRMT R4, RZ, 0x7610, R4 ;  /* 0x00007610ff047816 */ /* 0x000fe40000000004 */
[----:B0-----:R-:W-:Y:S02]  /*c2e0*/  SEL R3, RZ, 0x1, !P0 ;  /* 0x00000001ff037807 */ /* 0x001fe40004000000 */
[----:B------:R-:W-:-:S02]  /*c2f0*/  ISETP.GE.U32.AND P0, PT, R16, UR8, PT ;  /* 0x0000000810007c0c */ /* 0x000fc4000bf06070 */
[----:B------:R-:W-:Y:S01]  /*c300*/  LOP3.LUT R0, R0, R3, RZ, 0x3c, !PT ;  /* 0x0000000300007212 */ /* 0x000fe200078e3cff */
[----:B------:R-:W-:Y:S01]  /*c310*/  IMAD R3, R5, -0x5, R6 ;  /* 0xfffffffb05037824 */ /* 0x000fe200078e0206 */
[----:B------:R-:W-:Y:S02]  /*c320*/  ISETP.GE.U32.AND.EX P0, PT, R17, UR9, PT, P0 ;  /* 0x0000000911007c0c */ /* 0x000fe4000bf06100 */
[----:B------:R-:W-:Y:S02]  /*c330*/  @P2 LOP3.LUT R0, R0, 0x1, R5, 0x78, !PT ;  /* 0x0000000100002812 */ /* 0x000fe400078e7805 */
[----:B------:R-:W-:-:S09]  /*c340*/  MOV R6, 0xffffffff ;  /* 0xffffffff00067802 */ /* 0x000fd20000000f00 */
[----:B------:R-:W-:Y:S05]  /*c350*/  @P0 BRA `(.L_x_302) ;  /* 0x0000000400540947 */ /* 0x000fea0003800000 */
[----:B------:R-:W0:Y:S01]  /*c360*/  S2R R15, SR_CTAID.X ;  /* 0x00000000000f7919 */ /* 0x000e220000002500 */
[----:B------:R-:W-:Y:S01]  /*c370*/  ULDC.64 UR8, c[0x0][0x628] ;  /* 0x00018a0000087ab9 */ /* 0x000fe20000000a00 */
[----:B------:R-:W-:Y:S01]  /*c380*/  ULDC UR11, c[0x0][0x630] ;  /* 0x00018c00000b7ab9 */ /* 0x000fe20000000800 */
[----:B------:R-:W-:Y:S01]  /*c390*/  ISETP.NE.U32.AND P0, PT, RZ, UR8, PT ;  /* 0x00000008ff007c0c */ /* 0x000fe2000bf05070 */
[----:B------:R-:W1:Y:S01]  /*c3a0*/  S2R R20, SR_CTAID.Y ;  /* 0x0000000000147919 */ /* 0x000e620000002600 */
[----:B------:R-:W-:Y:S01]  /*c3b0*/  ULDC UR12, c[0x0][0x150] ;  /* 0x00005400000c7ab9 */ /* 0x000fe20000000800 */
[----:B------:R-:W-:Y:S01]  /*c3c0*/  IMAD.MOV.U32 R4, RZ, RZ, R16 ;  /* 0x000000ffff047224 */ /* 0x000fe200078e0010 */
[----:B------:R-:W-:Y:S01]  /*c3d0*/  ISETP.NE.AND.EX P0, PT, RZ, UR9, PT, P0 ;  /* 0x00000009ff007c0c */ /* 0x000fe2000bf05300 */
[----:B------:R-:W-:Y:S01]  /*c3e0*/  IMAD.MOV.U32 R5, RZ, RZ, R17 ;  /* 0x000000ffff057224 */ /* 0x000fe200078e0011 */
[----:B0-----:R-:W-:-:S11]  /*c3f0*/  I2FP.F32.U32 R22, R15 ;  /* 0x0000000f00167245 */ /* 0x001fd60000201000 */
[----:B------:R-:W-:Y:S05]  /*c400*/  @!P0 BRA `(.L_x_303) ;  /* 0x0000000000288947 */ /* 0x000fea0003800000 */
[----:B------:R-:W-:Y:S02]  /*c410*/  ULDC UR10, c[0x0][0x634] ;  /* 0x00018d00000a7ab9 */ /* 0x000fe40000000800 */
[----:B------:R-:W-:-:S05]  /*c420*/  IADD3 R5, P0, R16, UR10, RZ ;  /* 0x0000000a10057c10 */ /* 0x000fca000ff1e0ff */
[----:B------:R-:W-:-:S04]  /*c430*/  IMAD.X R21, RZ, RZ, R17, P0 ;  /* 0x000000ffff157224 */ /* 0x000fc800000e0611 */
[----:B------:R-:W-:-:S04]  /*c440*/  IMAD.WIDE.U32 R6, R21, UR8, RZ ;  /* 0x0000000815067c25 */ /* 0x000fc8000f8e00ff */
[----:B------:R-:W-:-:S04]  /*c450*/  IMAD.WIDE.U32 R6, P0, R5, UR9, R6 ;  /* 0x0000000905067c25 */ /* 0x000fc8000f800006 */
[----:B------:R-:W-:-:S04]  /*c460*/  IMAD.WIDE.U32 R4, R5, UR8, RZ ;  /* 0x0000000805047c25 */ /* 0x000fc8000f8e00ff */
[----:B------:R-:W-:Y:S01]  /*c470*/  IMAD.MOV.U32 R4, RZ, RZ, R7 ;  /* 0x000000ffff047224 */ /* 0x000fe200078e0007 */
[----:B------:R-:W-:Y:S01]  /*c480*/  IADD3 RZ, P1, R5, R6, RZ ;  /* 0x0000000605ff7210 */ /* 0x000fe20007f3e0ff */
[----:B------:R-:W-:-:S04]  /*c490*/  IMAD.X R5, RZ, RZ, RZ, P0 ;  /* 0x000000ffff057224 */ /* 0x000fc800000e06ff */
[----:B------:R-:W-:-:S08]  /*c4a0*/  IMAD.WIDE.U32.X R4, R21, UR9, R4, P1 ;  /* 0x0000000915047c25 */ /* 0x000fd000088e0404 */
.L_x_303:
[--C-:B------:R-:W-:Y:S01]  /*c4b0*/  SHF.R.U64 R14, R4, UR11, R5.reuse ;  /* 0x0000000b040e7c19 */ /* 0x100fe20008001205 */
[----:B------:R-:W-:Y:S01]  /*c4c0*/  FMUL R22, R22, UR12 ;  /* 0x0000000c16167c20 */ /* 0x000fe20008400000 */
[----:B------:R-:W-:Y:S01]  /*c4d0*/  SHF.R.U32.HI R4, RZ, UR11, R5 ;  /* 0x0000000bff047c19 */ /* 0x000fe20008011605 */
[----:B------:R-:W0:Y:S01]  /*c4e0*/  LDC R6, c[0x0][0x144] ;  /* 0x00005100ff067b82 */ /* 0x000e220000000800 */
[----:B------:R-:W-:Y:S01]  /*c4f0*/  IADD3 R5, P0, RZ, -R14, RZ ;  /* 0x8000000eff057210 */ /* 0x000fe20007f1e0ff */
[----:B------:R-:W-:Y:S01]  /*c500*/  ULDC UR10, c[0x0][0x154] ;  /* 0x00005500000a7ab9 */ /* 0x000fe20000000800 */
[----:B-1----:R-:W-:Y:S01]  /*c510*/  I2FP.F32.U32 R7, R20 ;  /* 0x0000001400077245 */ /* 0x002fe20000201000 */
[----:B------:R-:W1:Y:S01]  /*c520*/  F2I.U32.TRUNC.NTZ R22, R22 ;  /* 0x0000001600167305 */ /* 0x000e62000020f000 */
[----:B------:R-:W-:Y:S01]  /*c530*/  ULDC.64 UR8, c[0x0][0x620] ;  /* 0x0001880000087ab9 */ /* 0x000fe20000000a00 */
[----:B------:R-:W-:Y:S01]  /*c540*/  IMAD.X R4, RZ, RZ, ~R4, P0 ;  /* 0x000000ffff047224 */ /* 0x000fe200000e0e04 */
[----:B------:R-:W-:Y:S01]  /*c550*/  ISETP.NE.AND P2, PT, R2, 0x1, PT ;  /* 0x000000010200780c */ /* 0x000fe20003f45270 */
[----:B------:R-:W-:Y:S01]  /*c560*/  FMUL R23, R7, UR10 ;  /* 0x0000000a07177c20 */ /* 0x000fe20008400000 */
[----:B------:R-:W2:Y:S01]  /*c570*/  LDC R25, c[0x0][0x148] ;  /* 0x00005200ff197b82 */ /* 0x000ea20000000800 */
[----:B------:R-:W-:Y:S01]  /*c580*/  IMAD R4, R4, UR8, RZ ;  /* 0x0000000804047c24 */ /* 0x000fe2000f8e02ff */
[----:B------:R-:W-:-:S02]  /*c590*/  ULDC.64 UR10, c[0x0][0x640] ;  /* 0x00019000000a7ab9 */ /* 0x000fc40000000a00 */
[----:B------:R-:W-:Y:S01]  /*c5a0*/  ISETP.NE.U32.AND P0, PT, RZ, UR10, PT ;  /* 0x0000000aff007c0c */ /* 0x000fe2000bf05070 */
[----:B------:R-:W3:Y:S01]  /*c5b0*/  F2I.U32.TRUNC.NTZ R23, R23 ;  /* 0x0000001700177305 */ /* 0x000ee2000020f000 */
[C---:B------:R-:W-:Y:S02]  /*c5c0*/  IMAD R7, R5.reuse, UR9, R4 ;  /* 0x0000000905077c24 */ /* 0x040fe4000f8e0204 */
[----:B------:R-:W-:Y:S01]  /*c5d0*/  IMAD.WIDE.U32 R4, R5, UR8, R16 ;  /* 0x0000000805047c25 */ /* 0x000fe2000f8e0010 */
[----:B------:R-:W-:Y:S01]  /*c5e0*/  ULDC UR8, c[0x0][0x618] ;  /* 0x0001860000087ab9 */ /* 0x000fe20000000800 */
[----:B------:R-:W-:Y:S02]  /*c5f0*/  ISETP.NE.AND.EX P0, PT, RZ, UR11, PT, P0 ;  /* 0x0000000bff007c0c */ /* 0x000fe4000bf05300 */
[----:B-1----:R-:W-:Y:S01]  /*c600*/  IMAD.MOV R22, RZ, RZ, -R22 ;  /* 0x000000ffff167224 */ /* 0x002fe200078e0a16 */
[----:B------:R-:W-:-:S03]  /*c610*/  IADD3 R5, R5, R7, RZ ;  /* 0x0000000705057210 */ /* 0x000fc60007ffe0ff */
[----:B0-----:R-:W-:Y:S01]  /*c620*/  IMAD R15, R6, R22, R15 ;  /* 0x00000016060f7224 */ /* 0x001fe200078e020f */
[--C-:B------:R-:W-:Y:S02]  /*c630*/  SHF.R.U64 R21, R4, UR8, R5.reuse ;  /* 0x0000000804157c19 */ /* 0x100fe40008001205 */
[----:B------:R-:W-:Y:S01]  /*c640*/  SHF.R.U32.HI R4, RZ, UR8, R5 ;  /* 0x00000008ff047c19 */ /* 0x000fe20008011605 */
[----:B------:R-:W-:Y:S01]  /*c650*/  ULDC UR8, c[0x0][0x608] ;  /* 0x0001820000087ab9 */ /* 0x000fe20000000800 */
[----:B---3--:R-:W-:Y:S02]  /*c660*/  IMAD.MOV R6, RZ, RZ, -R23 ;  /* 0x000000ffff067224 */ /* 0x008fe400078e0a17 */
[--C-:B------:R-:W-:Y:S02]  /*c670*/  SHF.R.U64 R22, R21, UR8, R4.reuse ;  /* 0x0000000815167c19 */ /* 0x100fe40008001204 */
[----:B------:R-:W-:Y:S01]  /*c680*/  SHF.R.U32.HI R5, RZ, UR8, R4 ;  /* 0x00000008ff057c19 */ /* 0x000fe20008011604 */
[----:B------:R-:W-:Y:S01]  /*c690*/  ULDC UR8, c[0x0][0x658] ;  /* 0x0001960000087ab9 */ /* 0x000fe20000000800 */
[----:B--2---:R-:W-:-:S02]  /*c6a0*/  @P2 IMAD R15, R25, R6, R20 ;  /* 0x00000006190f2224 */ /* 0x004fc400078e0214 */
[--C-:B------:R-:W-:Y:S02]  /*c6b0*/  SHF.R.U64 R20, R22, UR8, R5.reuse ;  /* 0x0000000816147c19 */ /* 0x100fe40008001205 */
[----:B------:R-:W-:-:S03]  /*c6c0*/  SHF.R.U32.HI R23, RZ, UR8, R5 ;  /* 0x00000008ff177c19 */ /* 0x000fc60008011605 */
[----:B------:R-:W-:Y:S02]  /*c6d0*/  IMAD.MOV.U32 R6, RZ, RZ, R20 ;  /* 0x000000ffff067224 */ /* 0x000fe400078e0014 */
[----:B------:R-:W-:Y:S01]  /*c6e0*/  IMAD.MOV.U32 R5, RZ, RZ, R23 ;  /* 0x000000ffff057224 */ /* 0x000fe200078e0017 */
[----:B------:R-:W-:Y:S06]  /*c6f0*/  @!P0 BRA `(.L_x_304) ;  /* 0x00000000002c8947 */ /* 0x000fec0003800000 */
        /* <DEDUP_REMOVED lines=9> */
[----:B------:R-:W-:-:S04]  /*c790*/  IMAD.WIDE.U32.X R4, R23, UR11, R4, P1 ;  /* 0x0000000b17047c25 */ /* 0x000fc800088e0404 */
[----:B------:R-:W-:-:S07]  /*c7a0*/  IMAD.MOV.U32 R6, RZ, RZ, R4 ;  /* 0x000000ffff067224 */ /* 0x000fce00078e0004 */
.L_x_304:
[----:B------:R-:W-:Y:S01]  /*c7b0*/  ULDC UR8, c[0x0][0x648] ;  /* 0x0001920000087ab9 */ /* 0x000fe20000000800 */
[----:B------:R-:W-:Y:S01]  /*c7c0*/  LOP3.LUT R4, R22, UR6, RZ, 0xc0, !PT ;  /* 0x0000000616047c12 */ /* 0x000fe2000f8ec0ff */
[----:B------:R-:W-:Y:S01]  /*c7d0*/  ULDC UR9, c[0x0][0x610] ;  /* 0x0001840000097ab9 */ /* 0x000fe20000000800 */
[----:B------:R-:W-:Y:S01]  /*c7e0*/  SHF.R.U64 R5, R6, UR8, R5 ;  /* 0x0000000806057c19 */ /* 0x000fe20008001205 */
[----:B------:R-:W-:Y:S01]  /*c7f0*/  ULDC UR8, c[0x0][0x638] ;  /* 0x00018e0000087ab9 */ /* 0x000fe20000000800 */
[----:B------:R-:W-:Y:S02]  /*c800*/  LOP3.LUT R21, R21, UR4, RZ, 0xc0, !PT ;  /* 0x0000000415157c12 */ /* 0x000fe4000f8ec0ff */
[C---:B------:R-:W-:Y:S01]  /*c810*/  IADD3 R7, -R5.reuse, RZ, RZ ;  /* 0x000000ff05077210 */ /* 0x040fe20007ffe1ff */
[----:B------:R-:W-:-:S04]  /*c820*/  IMAD R4, R5, UR5, R4 ;  /* 0x0000000505047c24 */ /* 0x000fc8000f8e0204 */
[----:B------:R-:W-:Y:S01]  /*c830*/  IMAD R20, R7, UR8, R20 ;  /* 0x0000000807147c24 */ /* 0x000fe2000f8e0214 */
[----:B------:R-:W-:Y:S01]  /*c840*/  ULDC UR8, c[0x0][0x600] ;  /* 0x0001800000087ab9 */ /* 0x000fe20000000800 */
[----:B------:R-:W-:Y:S02]  /*c850*/  IMAD R15, R4, UR9, R15 ;  /* 0x00000009040f7c24 */ /* 0x000fe4000f8e020f */
[----:B------:R-:W-:Y:S02]  /*c860*/  IMAD R6, R20, UR8, R21 ;  /* 0x0000000814067c24 */ /* 0x000fe4000f8e0215 */
[----:B------:R-:W-:-:S03]  /*c870*/  IMAD.MOV.U32 R4, RZ, RZ, 0x1 ;  /* 0x00000001ff047424 */ /* 0x000fc600078e00ff */
[----:B------:R-:W-:Y:S02]  /*c880*/  SEL R20, R6, R15, !P2 ;  /* 0x0000000f06147207 */ /* 0x000fe40005000000 */
[----:B------:R-:W-:Y:S01]  /*c890*/  SEL R21, R15, R6, !P2 ;  /* 0x000000060f157207 */ /* 0x000fe20005000000 */
[----:B------:R-:W-:-:S07]  /*c8a0*/  IMAD.MOV.U32 R6, RZ, RZ, R14 ;  /* 0x000000ffff067224 */ /* 0x000fce00078e000e */
.L_x_302:
[----:B------:R-:W-:Y:S05]  /*c8b0*/  BSYNC B1 ;  /* 0x0000000000017941 */ /* 0x000fea0003800000 */
.L_x_301:
[----:B------:R-:W-:-:S13]  /*c8c0*/  LOP3.LUT P0, RZ, R4, 0xff, RZ, 0xc0, !PT ;  /* 0x000000ff04ff7812 */ /* 0x000fda000780c0ff */
[----:B------:R-:W-:Y:S05]  /*c8d0*/  @P0 BRA `(.L_x_305) ;  /* 0xfffffff400100947 */ /* 0x000fea000383ffff */
[----:B------:R-:W-:Y:S05]  /*c8e0*/  BSYNC B0 ;  /* 0x0000000000007941 */ /* 0x000fea0003800000 */
.L_x_294:
[----:B------:R-:W-:-:S03]  /*c8f0*/  UMOV UR8, 0xffffffff ;  /* 0xffffffff00087882 */ /* 0x000fc60000000000 */
[----:B------:R-:W-:Y:S05]  /*c900*/  BRA.DIV UR8, `(.L_x_306) ;  /* 0x0000000608387947 */ /* 0x000fea000b800000 */
[----:B------:R-:W-:-:S13]  /*c910*/  ELECT P6, URZ, PT ;  /* 0x00000000003f782f */ /* 0x000fda00038c0000 */
.L_x_321:
[----:B------:R-:W-:Y:S04]  /*c920*/  BSSY B0, `(.L_x_307) ;  /* 0x0000034000007945 */ /* 0x000fe80003800000 */
[----:B------:R-:W-:Y:S05]  /*c930*/  @!P6 BRA `(.L_x_308) ;  /* 0x0000000000c8e947 */ /* 0x000fea0003800000 */
[----:B------:R-:W-:-:S04]  /*c940*/  LOP3.LUT R19, R19, 0x2, RZ, 0xfc, !PT ;  /* 0x0000000213137812 */ /* 0x000fc800078efcff */
[----:B------:R-:W-:-:S13]  /*c950*/  ISETP.NE.AND P0, PT, R19, 0x3, PT ;  /* 0x000000031300780c */ /* 0x000fda0003f05270 */
[----:B------:R-:W-:Y:S05]  /*c960*/  @!P0 BRA `(.L_x_309) ;  /* 0x0000000000048947 */ /* 0x000fea0003800000 */
[----:B------:R-:W-:Y:S01]  /*c970*/  BPT.TRAP 0x1 ;  /* 0x000000040000795c */ /* 0x000fe20000300000 */
.L_x_309:
[----:B------:R-:W0:Y:S01]  /*c980*/  S2R R5, SR_CgaCtaId ;  /* 0x0000000000057919 */ /* 0x000e220000008800 */
[----:B------:R-:W-:Y:S02]  /*c990*/  MOV R2, 0x400 ;  /* 0x0000040000027802 */ /* 0x000fe40000000f00 */
[----:B------:R-:W-:Y:S02]  /*c9a0*/  SHF.L.U32 R4, R0, 0x1f, RZ ;  /* 0x0000001f00047819 */ /* 0x000fe400000006ff */
[----:B0-----:R-:W-:-:S05]  /*c9b0*/  LEA R2, R5, R2, 0x18 ;  /* 0x0000000205027211 */ /* 0x001fca00078ec0ff */
[----:B------:R-:W-:-:S04]  /*c9c0*/  VIADD R2, R2, 0x28 ;  /* 0x0000002802027836 */ /* 0x000fc80000000000 */
[C---:B------:R-:W-:Y:S02]  /*c9d0*/  IMAD R7, R3.reuse, 0x8, R2 ;  /* 0x0000000803077824 */ /* 0x040fe400078e0202 */
[----:B------:R-:W-:Y:S02]  /*c9e0*/  VIADD R3, R3, 0x1 ;  /* 0x0000000103037836 */ /* 0x000fe40000000000 */
[----:B------:R-:W0:Y:S03]  /*c9f0*/  SYNCS.PHASECHK.TRANS64.TRYWAIT P0, [R7+URZ], R4 ;  /* 0x00000004070075a7 */ /* 0x000e26000800017f */
[----:B------:R-:W-:-:S04]  /*ca00*/  ISETP.NE.AND P1, PT, R3, 0x5, PT ;  /* 0x000000050300780c */ /* 0x000fc80003f25270 */
[----:B------:R-:W-:Y:S02]  /*ca10*/  SEL R5, RZ, 0x1, P1 ;  /* 0x00000001ff057807 */ /* 0x000fe40000800000 */
[----:B------:R-:W-:Y:S02]  /*ca20*/  SEL R3, R3, RZ, P1 ;  /* 0x000000ff03037207 */ /* 0x000fe40000800000 */
[----:B------:R-:W-:-:S03]  /*ca30*/  LOP3.LUT R6, R0, R5, RZ, 0x3c, !PT ;  /* 0x0000000500067212 */ /* 0x000fc600078e3cff */
[----:B------:R-:W-:Y:S01]  /*ca40*/  IMAD R8, R3, 0x8, R2 ;  /* 0x0000000803087824 */ /* 0x000fe200078e0202 */
[----:B------:R-:W-:Y:S01]  /*ca50*/  SHF.L.U32 R5, R6, 0x1f, RZ ;  /* 0x0000001f06057819 */ /* 0x000fe200000006ff */
[----:B0-----:R-:W-:Y:S06]  /*ca60*/  @!P0 BRA `(.L_x_310) ;  /* 0x0000000400008947 */ /* 0x001fec0003800000 */
.L_x_322:
[----:B------:R-:W1:Y:S01]  /*ca70*/  SYNCS.PHASECHK.TRANS64.TRYWAIT P0, [R8+URZ], R5 ;  /* 0x00000005080075a7 */ /* 0x000e62000800017f */
[----:B------:R-:W-:-:S05]  /*ca80*/  VIADD R0, R3, 0x1 ;  /* 0x0000000103007836 */ /* 0x000fca0000000000 */
[----:B------:R-:W-:-:S04]  /*ca90*/  ISETP.NE.AND P1, PT, R0, 0x5, PT ;  /* 0x000000050000780c */ /* 0x000fc80003f25270 */
[----:B------:R-:W-:Y:S02]  /*caa0*/  SEL R3, RZ, 0x1, P1 ;  /* 0x00000001ff037807 */ /* 0x000fe40000800000 */
[----:B0-----:R-:W-:Y:S02]  /*cab0*/  SEL R7, R0, RZ, P1 ;  /* 0x000000ff00077207 */ /* 0x001fe40000800000 */
[----:B------:R-:W-:Y:S02]  /*cac0*/  LOP3.LUT R6, R6, R3, RZ, 0x3c, !PT ;  /* 0x0000000306067212 */ /* 0x000fe400078e3cff */
[----:B------:R-:W-:Y:S02]  /*cad0*/  LEA R9, R7, R2, 0x3 ;  /* 0x0000000207097211 */ /* 0x000fe400078e18ff */
[----:B------:R-:W-:Y:S01]  /*cae0*/  SHF.L.U32 R4, R6, 0x1f, RZ ;  /* 0x0000001f06047819 */ /* 0x000fe200000006ff */
[----:B-1----:R-:W-:Y:S06]  /*caf0*/  @!P0 BRA `(.L_x_311) ;  /* 0x0000000000f08947 */ /* 0x002fec0003800000 */
.L_x_323:
[----:B------:R-:W1:Y:S01]  /*cb00*/  SYNCS.PHASECHK.TRANS64.TRYWAIT P0, [R9+URZ], R4 ;  /* 0x00000004090075a7 */ /* 0x000e62000800017f */
[----:B------:R-:W-:-:S05]  /*cb10*/  VIADD R0, R7, 0x1 ;  /* 0x0000000107007836 */ /* 0x000fca0000000000 */
[----:B------:R-:W-:-:S04]  /*cb20*/  ISETP.NE.AND P1, PT, R0, 0x5, PT ;  /* 0x000000050000780c */ /* 0x000fc80003f25270 */
[----:B------:R-:W-:Y:S02]  /*cb30*/  SEL R3, RZ, 0x1, P1 ;  /* 0x00000001ff037807 */ /* 0x000fe40000800000 */
[----:B------:R-:W-:Y:S02]  /*cb40*/  SEL R7, R0, RZ, P1 ;  /* 0x000000ff00077207 */ /* 0x000fe40000800000 */
[----:B------:R-:W-:-:S03]  /*cb50*/  LOP3.LUT R11, R6, R3, RZ, 0x3c, !PT ;  /* 0x00000003060b7212 */ /* 0x000fc600078e3cff */
[----:B------:R-:W-:Y:S01]  /*cb60*/  IMAD R6, R7, 0x8, R2 ;  /* 0x0000000807067824 */ /* 0x000fe200078e0202 */
[----:B0-----:R-:W-:Y:S01]  /*cb70*/  SHF.L.U32 R5, R11, 0x1f, RZ ;  /* 0x0000001f0b057819 */ /* 0x001fe200000006ff */
[----:B-1----:R-:W-:Y:S06]  /*cb80*/  @!P0 BRA `(.L_x_312) ;  /* 0x0000000000e08947 */ /* 0x002fec0003800000 */
.L_x_324:
[----:B------:R-:W1:Y:S01]  /*cb90*/  SYNCS.PHASECHK.TRANS64.TRYWAIT P0, [R6+URZ], R5 ;  /* 0x00000005060075a7 */ /* 0x000e62000800017f */
[----:B------:R-:W-:-:S05]  /*cba0*/  VIADD R0, R7, 0x1 ;  /* 0x0000000107007836 */ /* 0x000fca0000000000 */
[----:B------:R-:W-:-:S04]  /*cbb0*/  ISETP.NE.AND P1, PT, R0, 0x5, PT ;  /* 0x000000050000780c */ /* 0x000fc80003f25270 */
[----:B0-----:R-:W-:Y:S02]  /*cbc0*/  SEL R4, RZ, 0x1, P1 ;  /* 0x00000001ff047807 */ /* 0x001fe40000800000 */
[----:B------:R-:W-:Y:S02]  /*cbd0*/  SEL R3, R0, RZ, P1 ;  /* 0x000000ff00037207 */ /* 0x000fe40000800000 */
[----:B------:R-:W-:Y:S01]  /*cbe0*/  LOP3.LUT R0, R11, R4, RZ, 0x3c, !PT ;  /* 0x000000040b007212 */ /* 0x000fe200078e3cff */
[----:B-1----:R-:W-:Y:S06]  /*cbf0*/  @!P0 BRA `(.L_x_313) ;  /* 0x0000000000d88947 */ /* 0x002fec0003800000 */
.L_x_325:
[----:B------:R-:W-:Y:S01]  /*cc00*/  IMAD R3, R3, 0x8, R2 ;  /* 0x0000000803037824 */ /* 0x000fe200078e0202 */
[----:B------:R-:W-:-:S07]  /*cc10*/  SHF.L.U32 R0, R0, 0x1f, RZ ;  /* 0x0000001f00007819 */ /* 0x000fce00000006ff */
.L_x_314:
[----:B-1----:R1:W2:Y:S02]  /*cc20*/  SYNCS.PHASECHK.TRANS64.TRYWAIT P0, [R3+URZ], R0 ;  /* 0x00000000030075a7 */ /* 0x0022a4000800017f */
[----:B--2---:R-:W-:Y:S05]  /*cc30*/  @!P0 NANOSLEEP.SYNCS 0x989680 ;  /* 0x009896800000895d */ /* 0x004fea0003900000 */
[----:B------:R-:W2:Y:S02]  /*cc40*/  @!P0 SYNCS.PHASECHK.TRANS64 P0, [R3+URZ], R0 ;  /* 0x00000000030085a7 */ /* 0x000ea4000800007f */
[----:B--2---:R-:W-:Y:S05]  /*cc50*/  @!P0 BRA `(.L_x_314) ;  /* 0xfffffffc00f08947 */ /* 0x004fea000383ffff */
.L_x_308:
[----:B------:R-:W-:Y:S05]  /*cc60*/  BSYNC B0 ;  /* 0x0000000000007941 */ /* 0x000fea0003800000 */
.L_x_307:
[----:B------:R-:W-:Y:S05]  /*cc70*/  EXIT ;  /* 0x000000000000794d */ /* 0x000fea0003800000 */
.L_x_21:
[----:B----4-:R4:W0:Y:S02]  /*cc80*/  SYNCS.PHASECHK.TRANS64.TRYWAIT P1, [R3+URZ], R0 ;  /* 0x00000000030075a7 */ /* 0x010824000802017f */
[----:B0-----:R-:W-:Y:S05]  /*cc90*/  @!P1 NANOSLEEP.SYNCS 0x989680 ;  /* 0x009896800000995d */ /* 0x001fea0003900000 */
[----:B------:R-:W0:Y:S02]  /*cca0*/  @!P1 SYNCS.PHASECHK.TRANS64 P1, [R3+URZ], R0 ;  /* 0x00000000030095a7 */ /* 0x000e24000802007f */
[----:B0-----:R-:W-:Y:S05]  /*ccb0*/  @!P1 BRA `(.L_x_21) ;  /* 0xfffffffc00f09947 */ /* 0x001fea000383ffff */
[----:B------:R-:W-:Y:S05]  /*ccc0*/  BRA `(.L_x_20) ;  /* 0xffffff48001c7947 */ /* 0x000fea000383ffff */
.L_x_26:
[----:B-1----:R1:W3:Y:S02]  /*ccd0*/  SYNCS.PHASECHK.TRANS64.TRYWAIT P1, [R5+URZ], R4 ;  /* 0x00000004050075a7 */ /* 0x0022e4000802017f */
[----:B---3--:R-:W-:Y:S05]  /*cce0*/  @!P1 NANOSLEEP.SYNCS 0x989680 ;  /* 0x009896800000995d */ /* 0x008fea0003900000 */
[----:B------:R-:W3:Y:S02]  /*ccf0*/  @!P1 SYNCS.PHASECHK.TRANS64 P1, [R5+URZ], R4 ;  /* 0x00000004050095a7 */ /* 0x000ee4000802007f */
[----:B---3--:R-:W-:Y:S05]  /*cd00*/  @!P1 BRA `(.L_x_26) ;  /* 0xfffffffc00f09947 */ /* 0x008fea000383ffff */
[----:B------:R-:W-:Y:S05]  /*cd10*/  BRA `(.L_x_25) ;  /* 0xffffff5000207947 */ /* 0x000fea000383ffff */
.L_x_295:
[----:B------:R-:W-:Y:S01]  /*cd20*/  BSSY B1, `(.L_x_315) ;  /* 0x0000006000017945 */ /* 0x000fe20003800000 */
[----:B------:R-:W-:-:S07]  /*cd30*/  IMAD.MOV.U32 R15, RZ, RZ, -0x1 ;  /* 0xffffffffff0f7424 */ /* 0x000fce00078e00ff */
[----:B------:R-:W-:Y:S05]  /*cd40*/  WARPSYNC.COLLECTIVE R15, `(.L_x_316) ;  /* 0x000000000f0c7348 */ /* 0x000fea0003c00000 */
[----:B------:R-:W-:Y:S02]  /*cd50*/  ELECT P6, UR62, PT ;  /* 0x00000000003e782f */ /* 0x000fe400038c0000 */
[----:B------:R-:W-:Y:S01]  /*cd60*/  MOV R14, UR62 ;  /* 0x0000003e000e7c02 */ /* 0x000fe20008000f00 */
[----:B------:R-:W-:Y:S10]  /*cd70*/  ENDCOLLECTIVE ;  /* 0x000000000000791b */ /* 0x000ff40003800000 */
.L_x_316:
[----:B------:R-:W-:Y:S05]  /*cd80*/  BSYNC B1 ;  /* 0x0000000000017941 */ /* 0x000fea0003800000 */
.L_x_315:
[----:B------:R-:W-:Y:S05]  /*cd90*/  BRA `(.L_x_317) ;  /* 0xffffffec00ec7947 */ /* 0x000fea000383ffff */
.L_x_298:
[----:B-1----:R1:W2:Y:S02]  /*cda0*/  SYNCS.PHASECHK.TRANS64.TRYWAIT P0, [R23+URZ+0x28], R14 ;  /* 0x0000280e170075a7 */ /* 0x0022a4000800017f */
[----:B--2---:R-:W-:Y:S05]  /*cdb0*/  @!P0 NANOSLEEP.SYNCS 0x989680 ;  /* 0x009896800000895d */ /* 0x004fea0003900000 */
[----:B------:R-:W2:Y:S02]  /*cdc0*/  @!P0 SYNCS.PHASECHK.TRANS64 P0, [R23+URZ+0x28], R14 ;  /* 0x0000280e170085a7 */ /* 0x000ea4000800007f */
[----:B--2---:R-:W-:Y:S05]  /*cdd0*/  @!P0 BRA `(.L_x_298) ;  /* 0xfffffffc00f08947 */ /* 0x004fea000383ffff */
[----:B------:R-:W-:Y:S05]  /*cde0*/  BRA `(.L_x_318) ;  /* 0xfffffff000247947 */ /* 0x000fea000383ffff */
.L_x_306:
[----:B------:R-:W-:Y:S01]  /*cdf0*/  BSSY B0, `(.L_x_319) ;  /* 0x0000006000007945 */ /* 0x000fe20003800000 */
[----:B------:R-:W-:-:S07]  /*ce00*/  IMAD.MOV.U32 R15, RZ, RZ, -0x1 ;  /* 0xffffffffff0f7424 */ /* 0x000fce00078e00ff */
[----:B------:R-:W-:Y:S05]  /*ce10*/  WARPSYNC.COLLECTIVE R15, `(.L_x_320) ;  /* 0x000000000f0c7348 */ /* 0x000fea0003c00000 */
[----:B------:R-:W-:Y:S02]  /*ce20*/  ELECT P6, UR62, PT ;  /* 0x00000000003e782f */ /* 0x000fe400038c0000 */
[----:B------:R-:W-:Y:S01]  /*ce30*/  MOV R14, UR62 ;  /* 0x0000003e000e7c02 */ /* 0x000fe20008000f00 */
[----:B------:R-:W-:Y:S10]  /*ce40*/  ENDCOLLECTIVE ;  /* 0x000000000000791b */ /* 0x000ff40003800000 */
.L_x_320:
[----:B------:R-:W-:Y:S05]  /*ce50*/  BSYNC B0 ;  /* 0x0000000000007941 */ /* 0x000fea0003800000 */
.L_x_319:
[----:B------:R-:W-:Y:S05]  /*ce60*/  BRA `(.L_x_321) ;  /* 0xfffffff800ac7947 */ /* 0x000fea000383ffff */
.L_x_310:
[----:B0-----:R0:W1:Y:S02]  /*ce70*/  SYNCS.PHASECHK.TRANS64.TRYWAIT P0, [R7+URZ], R4 ;  /* 0x00000004070075a7 */ /* 0x001064000800017f */
[----:B-1----:R-:W-:Y:S05]  /*ce80*/  @!P0 NANOSLEEP.SYNCS 0x989680 ;  /* 0x009896800000895d */ /* 0x002fea0003900000 */
[----:B------:R-:W1:Y:S02]  /*ce90*/  @!P0 SYNCS.PHASECHK.TRANS64 P0, [R7+URZ], R4 ;  /* 0x00000004070085a7 */ /* 0x000e64000800007f */
[----:B-1----:R-:W-:Y:S05]  /*cea0*/  @!P0 BRA `(.L_x_310) ;  /* 0xfffffffc00f08947 */ /* 0x002fea000383ffff */
[----:B------:R-:W-:Y:S05]  /*ceb0*/  BRA `(.L_x_322) ;  /* 0xfffffff800ec7947 */ /* 0x000fea000383ffff */
.L_x_311:
[----:B0-----:R0:W1:Y:S02]  /*cec0*/  SYNCS.PHASECHK.TRANS64.TRYWAIT P0, [R8+URZ], R5 ;  /* 0x00000005080075a7 */ /* 0x001064000800017f */
[----:B-1----:R-:W-:Y:S05]  /*ced0*/  @!P0 NANOSLEEP.SYNCS 0x989680 ;  /* 0x009896800000895d */ /* 0x002fea0003900000 */
[----:B------:R-:W1:Y:S02]  /*cee0*/  @!P0 SYNCS.PHASECHK.TRANS64 P0, [R8+URZ], R5 ;  /* 0x00000005080085a7 */ /* 0x000e64000800007f */
[----:B-1----:R-:W-:Y:S05]  /*cef0*/  @!P0 BRA `(.L_x_311) ;  /* 0xfffffffc00f08947 */ /* 0x002fea000383ffff */
[----:B------:R-:W-:Y:S05]  /*cf00*/  BRA `(.L_x_323) ;  /* 0xfffffff800fc7947 */ /* 0x000fea000383ffff */
.L_x_312:
[----:B0-----:R0:W1:Y:S02]  /*cf10*/  SYNCS.PHASECHK.TRANS64.TRYWAIT P0, [R9+URZ], R4 ;  /* 0x00000004090075a7 */ /* 0x001064000800017f */
[----:B-1----:R-:W-:Y:S05]  /*cf20*/  @!P0 NANOSLEEP.SYNCS 0x989680 ;  /* 0x009896800000895d */ /* 0x002fea0003900000 */
[----:B------:R-:W1:Y:S02]  /*cf30*/  @!P0 SYNCS.PHASECHK.TRANS64 P0, [R9+URZ], R4 ;  /* 0x00000004090085a7 */ /* 0x000e64000800007f */
[----:B-1----:R-:W-:Y:S05]  /*cf40*/  @!P0 BRA `(.L_x_312) ;  /* 0xfffffffc00f08947 */ /* 0x002fea000383ffff */
[----:B------:R-:W-:Y:S05]  /*cf50*/  BRA `(.L_x_324) ;  /* 0xfffffffc000c7947 */ /* 0x000fea000383ffff */
.L_x_313:
[----:B0-----:R0:W1:Y:S02]  /*cf60*/  SYNCS.PHASECHK.TRANS64.TRYWAIT P0, [R6+URZ], R5 ;  /* 0x00000005060075a7 */ /* 0x001064000800017f */
[----:B-1----:R-:W-:Y:S05]  /*cf70*/  @!P0 NANOSLEEP.SYNCS 0x989680 ;  /* 0x009896800000895d */ /* 0x002fea0003900000 */
[----:B------:R-:W1:Y:S02]  /*cf80*/  @!P0 SYNCS.PHASECHK.TRANS64 P0, [R6+URZ], R5 ;  /* 0x00000005060085a7 */ /* 0x000e64000800007f */
[----:B-1----:R-:W-:Y:S05]  /*cf90*/  @!P0 BRA `(.L_x_313) ;  /* 0xfffffffc00f08947 */ /* 0x002fea000383ffff */
[----:B------:R-:W-:Y:S05]  /*cfa0*/  BRA `(.L_x_325) ;  /* 0xfffffffc00147947 */ /* 0x000fea000383ffff */
.L_x_326:
[----:B------:R-:W-:-:S00]  /*cfb0*/  BRA `(.L_x_326) ;  /* 0xfffffffc00fc7947 */ /* 0x000fc0000383ffff */
[----:B------:R-:W-:-:S00]  /*cfc0*/  NOP ;  /* 0x0000000000007918 */ /* 0x000fc00000000000 */
        /* <DEDUP_REMOVED lines=11> */
.L_x_327:


//--------------------- .nv.global.init           --------------------------
	.section	.nv.global.init,"aw",@progbits
.nv.global.init:
	.type		$str$22,@object
	.size		$str$22,($str$23 - $str$22)
$str$22:
        /*0000*/ 	.byte	0x6b, 0x5f, 0x74, 0x69, 0x6c, 0x65, 0x5f, 0x63, 0x6f, 0x75, 0x6e, 0x74, 0x20, 0x3e, 0x3d, 0x20
        /*0010*/ 	.byte	0x31, 0x00
	.type		$str$23,@object
	.size		$str$23,(__unnamed_1 - $str$23)
$str$23:
        /*0012*/ 	.byte	0x2f, 0x74, 0x6d, 0x70, 0x2f, 0x63, 0x75, 0x74, 0x6c, 0x61, 0x73, 0x73, 0x5f, 0x73, 0x77, 0x65
        /*0022*/ 	.byte	0x65, 0x70, 0x5f, 0x73, 0x72, 0x63, 0x2f, 0x69, 0x6e, 0x63, 0x6c, 0x75, 0x64, 0x65, 0x2f, 0x63
        /*0032*/ 	.byte	0x75, 0x74, 0x6c, 0x61, 0x73, 0x73, 0x2f, 0x67, 0x65, 0x6d, 0x6d, 0x2f, 0x63, 0x6f, 0x6c, 0x6c
        /*0042*/ 	.byte	0x65, 0x63, 0x74, 0x69, 0x76, 0x65, 0x2f, 0x73, 0x6d, 0x39, 0x30, 0x5f, 0x6d, 0x6d, 0x61, 0x5f
        /*0052*/ 	.byte	0x74, 0x6d, 0x61, 0x5f, 0x67, 0x6d, 0x6d, 0x61, 0x5f, 0x73, 0x73, 0x5f, 0x77, 0x61, 0x72, 0x70
        /*0062*/ 	.byte	0x73, 0x70, 0x65, 0x63, 0x69, 0x61, 0x6c, 0x69, 0x7a, 0x65, 0x64, 0x2e, 0x68, 0x70, 0x70, 0x00
	.type		__unnamed_1,@object
	.size		__unnamed_1,(.L_0 - __unnamed_1)
__unnamed_1:
        /*0072*/ 	.byte	0x76, 0x6f, 0x69, 0x64, 0x20, 0x63, 0x75, 0x74, 0x6c, 0x61, 0x73, 0x73, 0x3a, 0x3a, 0x67, 0x65
        /* <DEDUP_REMOVED lines=180> */
        /*0bc2*/ 	.byte	0x65, 0x6e, 0x74, 0x69, 0x74, 0x79, 0x5d, 0x00
.L_0:


//--------------------- .nv.shared._ZN7cutlass13device_kernelINS_4gemm6kernel13GemmUniversalIN4cute5tupleIJiiiiEEENS1_10collective13CollectiveMmaINS1_34MainloopSm90TmaGmmaWarpSpecializedILi5ENS5_IJNS4_1CILi2EEENSA_ILi1EEESC_EEENS1_35KernelTmaWarpSpecializedCooperativeEEENS5_IJNSA_ILi256EEENSA_ILi128EEESH_EEENS_6half_tENS5_IJlSC_lEEESJ_SK_NS4_8TiledMMAINS4_8MMA_AtomIJNS4_4SM904GMMA26MMA_64x128x16_F32F16F16_SSILNSO_5MajorE0ELSQ_0ELNSO_7ScaleInE1ELSR_1EEEEEENS4_6LayoutISD_NS5_IJSC_NSA_ILi0EEESV_EEEEENS5_IJNS4_10UnderscoreESY_SY_EEEEENS4_13SM90_TMA_LOADENS4_14ComposedLayoutINS4_7SwizzleILi3ELi4ELi3EEENS4_18smem_ptr_flag_bitsILi16EEENSU_INS5_IJNSA_ILi8EEENSA_ILi64EEEEEENS5_IJS18_SC_EEEEEEEvNS4_8identityENS4_23SM90_TMA_LOAD_MULTICASTES1C_vS1D_EENS_8epilogue10collective6detail29Sm90TmaWarpSpecializedAdapterINS1H_15DefaultEpilogueISJ_SK_SK_NS1G_6thread17LinearCombinationISJ_Li1EffLNS1L_9ScaleType4KindE0ELNS_15FloatRoundStyleE2ESJ_EENS1_15EpilogueDefaultEEEEEvvEEEEvNT_6ParamsE --------------------------
	.section	.nv.shared._ZN7cutlass13device_kernelINS_4gemm6kernel13GemmUniversalIN4cute5tupleIJiiiiEEENS1_10collective13CollectiveMmaINS1_34MainloopSm90TmaGmmaWarpSpecializedILi5ENS5_IJNS4_1CILi2EEENSA_ILi1EEESC_EEENS1_35KernelTmaWarpSpecializedCooperativeEEENS5_IJNSA_ILi256EEENSA_ILi128EEESH_EEENS_6half_tENS5_IJlSC_lEEESJ_SK_NS4_8TiledMMAINS4_8MMA_AtomIJNS4_4SM904GMMA26MMA_64x128x16_F32F16F16_SSILNSO_5MajorE0ELSQ_0ELNSO_7ScaleInE1ELSR_1EEEEEENS4_6LayoutISD_NS5_IJSC_NSA_ILi0EEESV_EEEEENS5_IJNS4_10UnderscoreESY_SY_EEEEENS4_13SM90_TMA_LOADENS4_14ComposedLayoutINS4_7SwizzleILi3ELi4ELi3EEENS4_18smem_ptr_flag_bitsILi16EEENSU_INS5_IJNSA_ILi8EEENSA_ILi64EEEEEENS5_IJS18_SC_EEEEEEEvNS4_8identityENS4_23SM90_TMA_LOAD_MULTICASTES1C_vS1D_EENS_8epilogue10collective6detail29Sm90TmaWarpSpecializedAdapterINS1H_15DefaultEpilogueISJ_SK_SK_NS1G_6thread17LinearCombinationISJ_Li1EffLNS1L_9ScaleType4KindE0ELNS_15FloatRoundStyleE2ESJ_EENS1_15EpilogueDefaultEEEEEvvEEEEvNT_6ParamsE,"aw",@nobits
	.sectionflags	@""
	.align	16
	.zero		1024


//--------------------- .nv.shared.reserved.0     --------------------------
	.section	.nv.shared.reserved.0,"aw",@nobits
	.weak		__nv_reservedSMEM_offset_0_alias
	.size		__nv_reservedSMEM_offset_0_alias, 0, 0
	.other		__nv_reservedSMEM_offset_0_alias,@"STO_CUDA_RESERVED_SHARED STV_DEFAULT"
__nv_reservedSMEM_offset_0_alias:
	.zero		0


//--------------------- .nv.global                --------------------------
	.section	.nv.global,"aw",@nobits
.nv.global:
	.type		_ZN39_INTERNAL_fa80daf7_4_k_cu_282ba58a_41664cute1_E,@object
	.size		_ZN39_INTERNAL_fa80daf7_4_k_cu_282ba58a_41664cute1_E,(_ZN39_INTERNAL_fa80daf7_4_k_cu_282ba58a_41664cuda3std3__45__cpo6cbeginE - _ZN39_INTERNAL_fa80daf7_4_k_cu_282ba58a_41664cute1_E)
_ZN39_INTERNAL_fa80daf7_4_k_cu_282ba58a_41664cute1_E:
	.zero		1
	.type		_ZN39_INTERNAL_fa80daf7_4_k_cu_282ba58a_41664cuda3std3__45__cpo6cbeginE,@object
	.size		_ZN39_INTERNAL_fa80daf7_4_k_cu_282ba58a_41664cuda3std3__45__cpo6cbeginE,(_ZN39_INTERNAL_fa80daf7_4_k_cu_282ba58a_41664cuda3std3__48in_placeE - _ZN39_INTERNAL_fa80daf7_4_k_cu_282ba58a_41664cuda3std3__45__cpo6cbeginE)
_ZN39_INTERNAL_fa80daf7_4_k_cu_282ba58a_41664cuda3std3__45__cpo6cbeginE:
	.zero		1
	.type		_ZN39_INTERNAL_fa80daf7_4_k_cu_282ba58a_41664cuda3std3__48in_placeE,@object
	.size		_ZN39_INTERNAL_fa80daf7_4_k_cu_282ba58a_41664cuda3std3__48in_placeE,(_ZN39_INTERNAL_fa80daf7_4_k_cu_282ba58a_41664cuda3std6ranges3__45__cpo9iter_moveE - _ZN39_INTERNAL_fa80daf7_4_k_cu_282ba58a_41664cuda3std3__48in_placeE)
_ZN39_INTERNAL_fa80daf7_4_k_cu_282ba58a_41664cuda3std3__48in_placeE:
	.zero		1
	.type		_ZN39_INTERNAL_fa80daf7_4_k_cu_282ba58a_41664cuda3std6ranges3__45__cpo9iter_moveE,@object
	.size		_ZN39_INTERNAL_fa80daf7_4_k_cu_282ba58a_41664cuda3std6ranges3__45__cpo9iter_moveE,(_ZN39_INTERNAL_fa80daf7_4_k_cu_282ba58a_41664cuda3std3__45__cpo5beginE - _ZN39_INTERNAL_fa80daf7_4_k_cu_282ba58a_41664cuda3std6ranges3__45__cpo9iter_moveE)
_ZN39_INTERNAL_fa80daf7_4_k_cu_282ba58a_41664cuda3std6ranges3__45__cpo9iter_moveE:
	.zero		1
	.type		_ZN39_INTERNAL_fa80daf7_4_k_cu_282ba58a_41664cuda3std3__45__cpo5beginE,@object
	.size		_ZN39_INTERNAL_fa80daf7_4_k_cu_282ba58a_41664cuda3std3__45__cpo5beginE,(_ZN39_INTERNAL_fa80daf7_4_k_cu_282ba58a_41664cuda3std3__441_GLOBAL__N__fa80daf7_4_k_cu_282ba58a_41666ignoreE - _ZN39_INTERNAL_fa80daf7_4_k_cu_282ba58a_41664cuda3std3__45__cpo5beginE)
_ZN39_INTERNAL_fa80daf7_4_k_cu_282ba58a_41664cuda3std3__45__cpo5beginE:
	.zero		1
	.type		_ZN39_INTERNAL_fa80daf7_4_k_cu_282ba58a_41664cuda3std3__441_GLOBAL__N__fa80daf7_4_k_cu_282ba58a_41666ignoreE,@object
	.size		_ZN39_INTERNAL_fa80daf7_4_k_cu_282ba58a_41664cuda3std3__441_GLOBAL__N__fa80daf7_4_k_cu_282ba58a_41666ignoreE,(_ZN39_INTERNAL_fa80daf7_4_k_cu_282ba58a_41664cute7productE - _ZN39_INTERNAL_fa80daf7_4_k_cu_282ba58a_41664cuda3std3__441_GLOBAL__N__fa80daf7_4_k_cu_282ba58a_41666ignoreE)
_ZN39_INTERNAL_fa80daf7_4_k_cu_282ba58a_41664cuda3std3__441_GLOBAL__N__fa80daf7_4_k_cu_282ba58a_41666ignoreE:
	.zero		1
	.type		_ZN39_INTERNAL_fa80daf7_4_k_cu_282ba58a_41664cute7productE,@object
	.size		_ZN39_INTERNAL_fa80daf7_4_k_cu_282ba58a_41664cute7productE,(_ZN39_INTERNAL_fa80daf7_4_k_cu_282ba58a_41664cuda3std3__45__cpo3endE - _ZN39_INTERNAL_fa80daf7_4_k_cu_282ba58a_41664cute7productE)
_ZN39_INTERNAL_fa80daf7_4_k_cu_282ba58a_41664cute7productE:
	.zero		1
	.type		_ZN39_INTERNAL_fa80daf7_4_k_cu_282ba58a_41664cuda3std3__45__cpo3endE,@object
	.size		_ZN39_INTERNAL_fa80daf7_4_k_cu_282ba58a_41664cuda3std3__45__cpo3endE,(_ZN39_INTERNAL_fa80daf7_4_k_cu_282ba58a_41664cuda3std3__419piecewise_constructE - _ZN39_INTERNAL_fa80daf7_4_k_cu_282ba58a_41664cuda3std3__45__cpo3endE)
_ZN39_INTERNAL_fa80daf7_4_k_cu_282ba58a_41664cuda3std3__45__cpo3endE:
	.zero		1
	.type		_ZN39_INTERNAL_fa80daf7_4_k_cu_282ba58a_41664cuda3std3__419piecewise_constructE,@object
	.size		_ZN39_INTERNAL_fa80daf7_4_k_cu_282ba58a_41664cuda3std3__419piecewise_constructE,(_ZN39_INTERNAL_fa80daf7_4_k_cu_282ba58a_41664cuda3std3__45__cpo4cendE - _ZN39_INTERNAL_fa80daf7_4_k_cu_282ba58a_41664cuda3std3__419piecewise_constructE)
_ZN39_INTERNAL_fa80daf7_4_k_cu_282ba58a_41664cuda3std3__419piecewise_constructE:
	.zero		1
	.type		_ZN39_INTERNAL_fa80daf7_4_k_cu_282ba58a_41664cuda3std3__45__cpo4cendE,@object
	.size		_ZN39_INTERNAL_fa80daf7_4_k_cu_282ba58a_41664cuda3std3__45__cpo4cendE,(_ZN39_INTERNAL_fa80daf7_4_k_cu_282ba58a_41664cuda3std6ranges3__45__cpo4swapE - _ZN39_INTERNAL_fa80daf7_4_k_cu_282ba58a_41664cuda3std3__45__cpo4cendE)
_ZN39_INTERNAL_fa80daf7_4_k_cu_282ba58a_41664cuda3std3__45__cpo4cendE:
	.zero		1
	.type		_ZN39_INTERNAL_fa80daf7_4_k_cu_282ba58a_41664cuda3std6ranges3__45__cpo4swapE,@object
	.size		_ZN39_INTERNAL_fa80daf7_4_k_cu_282ba58a_41664cuda3std6ranges3__45__cpo4swapE,(.L_8 - _ZN39_INTERNAL_fa80daf7_4_k_cu_282ba58a_41664cuda3std6ranges3__45__cpo4swapE)
_ZN39_INTERNAL_fa80daf7_4_k_cu_282ba58a_41664cuda3std6ranges3__45__cpo4swapE:
	.zero		1
.L_8:


//--------------------- .nv.constant0._ZN7cutlass13device_kernelINS_4gemm6kernel13GemmUniversalIN4cute5tupleIJiiiiEEENS1_10collective13CollectiveMmaINS1_34MainloopSm90TmaGmmaWarpSpecializedILi5ENS5_IJNS4_1CILi2EEENSA_ILi1EEESC_EEENS1_35KernelTmaWarpSpecializedCooperativeEEENS5_IJNSA_ILi256EEENSA_ILi128EEESH_EEENS_6half_tENS5_IJlSC_lEEESJ_SK_NS4_8TiledMMAINS4_8MMA_AtomIJNS4_4SM904GMMA26MMA_64x128x16_F32F16F16_SSILNSO_5MajorE0ELSQ_0ELNSO_7ScaleInE1ELSR_1EEEEEENS4_6LayoutISD_NS5_IJSC_NSA_ILi0EEESV_EEEEENS5_IJNS4_10UnderscoreESY_SY_EEEEENS4_13SM90_TMA_LOADENS4_14ComposedLayoutINS4_7SwizzleILi3ELi4ELi3EEENS4_18smem_ptr_flag_bitsILi16EEENSU_INS5_IJNSA_ILi8EEENSA_ILi64EEEEEENS5_IJS18_SC_EEEEEEEvNS4_8identityENS4_23SM90_TMA_LOAD_MULTICASTES1C_vS1D_EENS_8epilogue10collective6detail29Sm90TmaWarpSpecializedAdapterINS1H_15DefaultEpilogueISJ_SK_SK_NS1G_6thread17LinearCombinationISJ_Li1EffLNS1L_9ScaleType4KindE0ELNS_15FloatRoundStyleE2ESJ_EENS1_15EpilogueDefaultEEEEEvvEEEEvNT_6ParamsE --------------------------
	.section	.nv.constant0._ZN7cutlass13device_kernelINS_4gemm6kernel13GemmUniversalIN4cute5tupleIJiiiiEEENS1_10collective13CollectiveMmaINS1_34MainloopSm90TmaGmmaWarpSpecializedILi5ENS5_IJNS4_1CILi2EEENSA_ILi1EEESC_EEENS1_35KernelTmaWarpSpecializedCooperativeEEENS5_IJNSA_ILi256EEENSA_ILi128EEESH_EEENS_6half_tENS5_IJlSC_lEEESJ_SK_NS4_8TiledMMAINS4_8MMA_AtomIJNS4_4SM904GMMA26MMA_64x128x16_F32F16F16_SSILNSO_5MajorE0ELSQ_0ELNSO_7ScaleInE1ELSR_1EEEEEENS4_6LayoutISD_NS5_IJSC_NSA_ILi0EEESV_EEEEENS5_IJNS4_10UnderscoreESY_SY_EEEEENS4_13SM90_TMA_LOADENS4_14ComposedLayoutINS4_7SwizzleILi3ELi4ELi3EEENS4_18smem_ptr_flag_bitsILi16EEENSU_INS5_IJNSA_ILi8EEENSA_ILi64EEEEEENS5_IJS18_SC_EEEEEEEvNS4_8identityENS4_23SM90_TMA_LOAD_MULTICASTES1C_vS1D_EENS_8epilogue10collective6detail29Sm90TmaWarpSpecializedAdapterINS1H_15DefaultEpilogueISJ_SK_SK_NS1G_6thread17LinearCombinationISJ_Li1EffLNS1L_9ScaleType4KindE0ELNS_15FloatRoundStyleE2ESJ_EENS1_15EpilogueDefaultEEEEEvvEEEEvNT_6ParamsE,"a",@progbits
	.sectionflags	@""
	.align	4
.nv.constant0._ZN7cutlass13device_kernelINS_4gemm6kernel13GemmUniversalIN4cute5tupleIJiiiiEEENS1_10collective13CollectiveMmaINS1_34MainloopSm90TmaGmmaWarpSpecializedILi5ENS5_IJNS4_1CILi2EEENSA_ILi1EEESC_EEENS1_35KernelTmaWarpSpecializedCooperativeEEENS5_IJNSA_ILi256EEENSA_ILi128EEESH_EEENS_6half_tENS5_IJlSC_lEEESJ_SK_NS4_8TiledMMAINS4_8MMA_AtomIJNS4_4SM904GMMA26MMA_64x128x16_F32F16F16_SSILNSO_5MajorE0ELSQ_0ELNSO_7ScaleInE1ELSR_1EEEEEENS4_6LayoutISD_NS5_IJSC_NSA_ILi0EEESV_EEEEENS5_IJNS4_10UnderscoreESY_SY_EEEEENS4_13SM90_TMA_LOADENS4_14ComposedLayoutINS4_7SwizzleILi3ELi4ELi3EEENS4_18smem_ptr_flag_bitsILi16EEENSU_INS5_IJNSA_ILi8EEENSA_ILi64EEEEEENS5_IJS18_SC_EEEEEEEvNS4_8identityENS4_23SM90_TMA_LOAD_MULTICASTES1C_vS1D_EENS_8epilogue10collective6detail29Sm90TmaWarpSpecializedAdapterINS1H_15DefaultEpilogueISJ_SK_SK_NS1G_6thread17LinearCombinationISJ_Li1EffLNS1L_9ScaleType4KindE0ELNS_15FloatRoundStyleE2ESJ_EENS1_15EpilogueDefaultEEEEEvvEEEEvNT_6ParamsE:
	.zero		1664


//--------------------- SYMBOLS --------------------------

	.type		.nv.reservedSmem.offset0,@object
	.size		.nv.reservedSmem.offset0,0x4
	.type		__assertfail,@function
